//
// Generated by NVIDIA NVVM Compiler
//
// Compiler Build ID: CL-36424714
// Cuda compilation tools, release 13.0, V13.0.88
// Based on NVVM 20.0.0
//

.version 9.0
.target sm_100
.address_size 64

	// .globl	_Z28simple_async_mma_gemm_kernelPK6__halfS1_Pfiii
.extern .shared .align 16 .b8 shmem[];

.visible .entry _Z28simple_async_mma_gemm_kernelPK6__halfS1_Pfiii(
	.param .u64 .ptr .align 1 _Z28simple_async_mma_gemm_kernelPK6__halfS1_Pfiii_param_0,
	.param .u64 .ptr .align 1 _Z28simple_async_mma_gemm_kernelPK6__halfS1_Pfiii_param_1,
	.param .u64 .ptr .align 1 _Z28simple_async_mma_gemm_kernelPK6__halfS1_Pfiii_param_2,
	.param .u32 _Z28simple_async_mma_gemm_kernelPK6__halfS1_Pfiii_param_3,
	.param .u32 _Z28simple_async_mma_gemm_kernelPK6__halfS1_Pfiii_param_4,
	.param .u32 _Z28simple_async_mma_gemm_kernelPK6__halfS1_Pfiii_param_5
)
{
	.reg .pred 	%p<37>;
	.reg .b16 	%rs<41>;
	.reg .b32 	%r<110>;
	.reg .b32 	%f<67>;
	.reg .b64 	%rd<26>;

	ld.param.u64 	%rd4, [_Z28simple_async_mma_gemm_kernelPK6__halfS1_Pfiii_param_0];
	ld.param.u64 	%rd5, [_Z28simple_async_mma_gemm_kernelPK6__halfS1_Pfiii_param_1];
	ld.param.u32 	%r47, [_Z28simple_async_mma_gemm_kernelPK6__halfS1_Pfiii_param_3];
	ld.param.u32 	%r48, [_Z28simple_async_mma_gemm_kernelPK6__halfS1_Pfiii_param_4];
	ld.param.u32 	%r49, [_Z28simple_async_mma_gemm_kernelPK6__halfS1_Pfiii_param_5];
	cvta.to.global.u64 	%rd1, %rd4;
	cvta.to.global.u64 	%rd2, %rd5;
	mov.u32 	%r1, %tid.x;
	and.b32  	%r2, %r1, 31;
	mov.u32 	%r50, %ctaid.y;
	shl.b32 	%r3, %r50, 4;
	mov.u32 	%r51, %ctaid.x;
	shl.b32 	%r4, %r51, 4;
	setp.lt.s32 	%p1, %r49, 1;
	mov.f32 	%f51, 0f00000000;
	mov.f32 	%f52, %f51;
	mov.f32 	%f53, %f51;
	mov.f32 	%f54, %f51;
	mov.f32 	%f55, %f51;
	mov.f32 	%f56, %f51;
	mov.f32 	%f57, %f51;
	mov.f32 	%f58, %f51;
	@%p1 bra 	$L__BB0_35;
	and.b32  	%r5, %r1, 15;
	add.s32 	%r6, %r5, %r4;
	shl.b32 	%r7, %r48, 3;
	mov.b32 	%r98, 0;
	mov.f32 	%f51, 0f00000000;
$L__BB0_2:
	shr.u32 	%r53, %r1, 5;
	setp.eq.s32 	%p2, %r53, 0;
	@%p2 bra 	$L__BB0_7;
	setp.ne.s32 	%p3, %r53, 1;
	@%p3 bra 	$L__BB0_32;
	shl.b32 	%r54, %r2, 1;
	mov.u32 	%r55, shmem;
	add.s32 	%r56, %r54, %r55;
	add.s32 	%r100, %r56, 704;
	or.b32  	%r57, %r2, 96;
	shr.u32 	%r58, %r57, 4;
	add.s32 	%r107, %r58, %r98;
	mad.lo.s32 	%r108, %r48, %r107, %r6;
	or.b32  	%r59, %r2, 64;
	shr.u32 	%r60, %r59, 4;
	add.s32 	%r105, %r60, %r98;
	mad.lo.s32 	%r106, %r48, %r105, %r6;
	or.b32  	%r61, %r2, 32;
	shr.u32 	%r62, %r61, 4;
	add.s32 	%r103, %r62, %r98;
	mad.lo.s32 	%r104, %r48, %r103, %r6;
	shr.u32 	%r63, %r2, 4;
	add.s32 	%r102, %r63, %r98;
	mad.lo.s32 	%r101, %r48, %r102, %r6;
	mov.u32 	%r109, %r2;
$L__BB0_5:
	setp.ge.s32 	%p4, %r6, %r48;
	setp.ge.s32 	%p5, %r102, %r49;
	or.pred  	%p6, %p5, %p4;
	@%p6 bra 	$L__BB0_21;
	mul.wide.s32 	%rd6, %r101, 2;
	add.s64 	%rd7, %rd2, %rd6;
	ld.global.nc.u16 	%rs37, [%rd7];
	bra.uni 	$L__BB0_22;
$L__BB0_7:
	add.s32 	%r18, %r5, %r98;
	mov.u32 	%r99, %r2;
$L__BB0_8:
	setp.ge.s32 	%p17, %r18, %r49;
	shr.u32 	%r64, %r99, 4;
	add.s32 	%r20, %r64, %r3;
	setp.ge.s32 	%p18, %r20, %r47;
	or.pred  	%p19, %p18, %p17;
	@%p19 bra 	$L__BB0_10;
	mad.lo.s32 	%r65, %r20, %r49, %r18;
	mul.wide.u32 	%rd14, %r65, 2;
	add.s64 	%rd15, %rd1, %rd14;
	ld.global.nc.u16 	%rs33, [%rd15];
	bra.uni 	$L__BB0_11;
$L__BB0_10:
	mov.f32 	%f39, 0f00000000;
	// begin inline asm
	{  cvt.rn.f16.f32 %rs33, %f39;}

	// end inline asm
$L__BB0_11:
	setp.lt.s32 	%p20, %r18, %r49;
	shl.b32 	%r66, %r99, 1;
	mov.u32 	%r67, shmem;
	add.s32 	%r21, %r67, %r66;
	st.shared.u16 	[%r21], %rs33;
	add.s32 	%r68, %r99, 32;
	shr.u32 	%r69, %r68, 4;
	add.s32 	%r22, %r69, %r3;
	setp.lt.s32 	%p21, %r22, %r47;
	and.pred  	%p22, %p21, %p20;
	@%p22 bra 	$L__BB0_13;
	mov.f32 	%f40, 0f00000000;
	// begin inline asm
	{  cvt.rn.f16.f32 %rs34, %f40;}

	// end inline asm
	bra.uni 	$L__BB0_14;
$L__BB0_13:
	mad.lo.s32 	%r70, %r22, %r49, %r18;
	mul.wide.u32 	%rd16, %r70, 2;
	add.s64 	%rd17, %rd1, %rd16;
	ld.global.nc.u16 	%rs34, [%rd17];
$L__BB0_14:
	setp.lt.s32 	%p23, %r18, %r49;
	st.shared.u16 	[%r21+64], %rs34;
	add.s32 	%r71, %r99, 64;
	shr.u32 	%r72, %r71, 4;
	add.s32 	%r23, %r72, %r3;
	setp.lt.s32 	%p24, %r23, %r47;
	and.pred  	%p25, %p24, %p23;
	@%p25 bra 	$L__BB0_16;
	mov.f32 	%f41, 0f00000000;
	// begin inline asm
	{  cvt.rn.f16.f32 %rs35, %f41;}

	// end inline asm
	bra.uni 	$L__BB0_17;
$L__BB0_16:
	mad.lo.s32 	%r73, %r23, %r49, %r18;
	mul.wide.u32 	%rd18, %r73, 2;
	add.s64 	%rd19, %rd1, %rd18;
	ld.global.nc.u16 	%rs35, [%rd19];
$L__BB0_17:
	setp.lt.s32 	%p26, %r18, %r49;
	st.shared.u16 	[%r21+128], %rs35;
	add.s32 	%r74, %r99, 96;
	shr.u32 	%r75, %r74, 4;
	add.s32 	%r24, %r75, %r3;
	setp.lt.s32 	%p27, %r24, %r47;
	and.pred  	%p28, %p27, %p26;
	@%p28 bra 	$L__BB0_19;
	mov.f32 	%f42, 0f00000000;
	// begin inline asm
	{  cvt.rn.f16.f32 %rs36, %f42;}

	// end inline asm
	bra.uni 	$L__BB0_20;
$L__BB0_19:
	mad.lo.s32 	%r76, %r24, %r49, %r18;
	mul.wide.u32 	%rd20, %r76, 2;
	add.s64 	%rd21, %rd1, %rd20;
	ld.global.nc.u16 	%rs36, [%rd21];
$L__BB0_20:
	st.shared.u16 	[%r21+192], %rs36;
	add.s32 	%r25, %r99, 128;
	setp.lt.u32 	%p29, %r99, 128;
	mov.u32 	%r99, %r25;
	@%p29 bra 	$L__BB0_8;
	bra.uni 	$L__BB0_32;
$L__BB0_21:
	mov.f32 	%f35, 0f00000000;
	// begin inline asm
	{  cvt.rn.f16.f32 %rs37, %f35;}

	// end inline asm
$L__BB0_22:
	setp.lt.s32 	%p7, %r6, %r48;
	st.shared.u16 	[%r100+-192], %rs37;
	setp.lt.s32 	%p8, %r103, %r49;
	and.pred  	%p9, %p8, %p7;
	@%p9 bra 	$L__BB0_24;
	mov.f32 	%f36, 0f00000000;
	// begin inline asm
	{  cvt.rn.f16.f32 %rs38, %f36;}

	// end inline asm
	bra.uni 	$L__BB0_25;
$L__BB0_24:
	mul.wide.s32 	%rd8, %r104, 2;
	add.s64 	%rd9, %rd2, %rd8;
	ld.global.nc.u16 	%rs38, [%rd9];
$L__BB0_25:
	st.shared.u16 	[%r100+-128], %rs38;
	setp.lt.s32 	%p11, %r105, %r49;
	and.pred  	%p12, %p11, %p7;
	@%p12 bra 	$L__BB0_27;
	mov.f32 	%f37, 0f00000000;
	// begin inline asm
	{  cvt.rn.f16.f32 %rs39, %f37;}

	// end inline asm
	bra.uni 	$L__BB0_28;
$L__BB0_27:
	mul.wide.s32 	%rd10, %r106, 2;
	add.s64 	%rd11, %rd2, %rd10;
	ld.global.nc.u16 	%rs39, [%rd11];
$L__BB0_28:
	st.shared.u16 	[%r100+-64], %rs39;
	setp.lt.s32 	%p14, %r107, %r49;
	and.pred  	%p15, %p14, %p7;
	@%p15 bra 	$L__BB0_30;
	mov.f32 	%f38, 0f00000000;
	// begin inline asm
	{  cvt.rn.f16.f32 %rs40, %f38;}

	// end inline asm
	bra.uni 	$L__BB0_31;
$L__BB0_30:
	mul.wide.s32 	%rd12, %r108, 2;
	add.s64 	%rd13, %rd2, %rd12;
	ld.global.nc.u16 	%rs40, [%rd13];
$L__BB0_31:
	st.shared.u16 	[%r100], %rs40;
	add.s32 	%r36, %r109, 128;
	add.s32 	%r108, %r108, %r7;
	add.s32 	%r107, %r107, 8;
	add.s32 	%r106, %r106, %r7;
	add.s32 	%r105, %r105, 8;
	add.s32 	%r104, %r104, %r7;
	add.s32 	%r103, %r103, 8;
	add.s32 	%r102, %r102, 8;
	add.s32 	%r101, %r101, %r7;
	add.s32 	%r100, %r100, 256;
	setp.lt.u32 	%p16, %r109, 128;
	mov.u32 	%r109, %r36;
	@%p16 bra 	$L__BB0_5;
$L__BB0_32:
	setp.lt.u32 	%p30, %r1, 64;
	bar.sync 	0;
	@%p30 bra 	$L__BB0_34;
	mov.u32 	%r77, shmem;
	mov.b32 	%r78, 16;
	wmma.load.a.sync.aligned.row.m16n16k16.shared.f16 	{%r79, %r80, %r81, %r82, %r83, %r84, %r85, %r86}, [%r77], %r78;
	add.s32 	%r87, %r77, 512;
	wmma.load.b.sync.aligned.col.m16n16k16.shared.f16 	{%r88, %r89, %r90, %r91, %r92, %r93, %r94, %r95}, [%r87], %r78;
	wmma.mma.sync.aligned.row.col.m16n16k16.f32.f32 {%f58, %f57, %f56, %f55, %f54, %f53, %f52, %f51}, {%r79, %r80, %r81, %r82, %r83, %r84, %r85, %r86}, {%r88, %r89, %r90, %r91, %r92, %r93, %r94, %r95}, {%f58, %f57, %f56, %f55, %f54, %f53, %f52, %f51};
$L__BB0_34:
	bar.sync 	0;
	add.s32 	%r98, %r98, 16;
	setp.lt.s32 	%p31, %r98, %r49;
	@%p31 bra 	$L__BB0_2;
$L__BB0_35:
	setp.lt.u32 	%p32, %r1, 64;
	setp.ge.s32 	%p33, %r3, %r47;
	setp.ge.s32 	%p34, %r4, %r48;
	or.pred  	%p35, %p33, %p34;
	or.pred  	%p36, %p35, %p32;
	@%p36 bra 	$L__BB0_37;
	ld.param.u64 	%rd25, [_Z28simple_async_mma_gemm_kernelPK6__halfS1_Pfiii_param_2];
	mad.lo.s32 	%r97, %r48, %r3, %r4;
	cvta.to.global.u64 	%rd22, %rd25;
	mul.wide.s32 	%rd23, %r97, 4;
	add.s64 	%rd24, %rd22, %rd23;
	wmma.store.d.sync.aligned.row.m16n16k16.global.f32 	[%rd24], {%f58, %f57, %f56, %f55, %f54, %f53, %f52, %f51}, %r48;
$L__BB0_37:
	ret;

}
	// .globl	_Z25w4a16f_tensor_gemv_kernelPK6__halfPKiPS_S1_iii
.visible .entry _Z25w4a16f_tensor_gemv_kernelPK6__halfPKiPS_S1_iii(
	.param .u64 .ptr .align 1 _Z25w4a16f_tensor_gemv_kernelPK6__halfPKiPS_S1_iii_param_0,
	.param .u64 .ptr .align 1 _Z25w4a16f_tensor_gemv_kernelPK6__halfPKiPS_S1_iii_param_1,
	.param .u64 .ptr .align 1 _Z25w4a16f_tensor_gemv_kernelPK6__halfPKiPS_S1_iii_param_2,
	.param .u64 .ptr .align 1 _Z25w4a16f_tensor_gemv_kernelPK6__halfPKiPS_S1_iii_param_3,
	.param .u32 _Z25w4a16f_tensor_gemv_kernelPK6__halfPKiPS_S1_iii_param_4,
	.param .u32 _Z25w4a16f_tensor_gemv_kernelPK6__halfPKiPS_S1_iii_param_5,
	.param .u32 _Z25w4a16f_tensor_gemv_kernelPK6__halfPKiPS_S1_iii_param_6
)
{
	.local .align 16 .b8 	__local_depot1[64];
	.reg .b64 	%SP;
	.reg .b64 	%SPL;
	.reg .pred 	%p<41>;
	.reg .b16 	%rs<67>;
	.reg .b32 	%r<115>;
	.reg .b32 	%f<101>;
	.reg .b64 	%rd<35>;

	mov.u64 	%SPL, __local_depot1;
	ld.param.u64 	%rd7, [_Z25w4a16f_tensor_gemv_kernelPK6__halfPKiPS_S1_iii_param_1];
	ld.param.u64 	%rd8, [_Z25w4a16f_tensor_gemv_kernelPK6__halfPKiPS_S1_iii_param_3];
	ld.param.u32 	%r50, [_Z25w4a16f_tensor_gemv_kernelPK6__halfPKiPS_S1_iii_param_4];
	ld.param.u32 	%r51, [_Z25w4a16f_tensor_gemv_kernelPK6__halfPKiPS_S1_iii_param_5];
	ld.param.u32 	%r52, [_Z25w4a16f_tensor_gemv_kernelPK6__halfPKiPS_S1_iii_param_6];
	cvta.to.global.u64 	%rd1, %rd8;
	cvta.to.global.u64 	%rd2, %rd7;
	add.u64 	%rd3, %SPL, 0;
	mov.u32 	%r1, %tid.x;
	and.b32  	%r2, %r1, 31;
	mov.f32 	%f17, 0f00000000;
	st.local.v4.f32 	[%rd3], {%f17, %f17, %f17, %f17};
	st.local.v4.f32 	[%rd3+16], {%f17, %f17, %f17, %f17};
	st.local.v4.f32 	[%rd3+32], {%f17, %f17, %f17, %f17};
	st.local.v4.f32 	[%rd3+48], {%f17, %f17, %f17, %f17};
	mov.u32 	%r102, %ctaid.y;
	setp.ge.s32 	%p2, %r102, %r50;
	@%p2 bra 	$L__BB1_61;
	mov.u32 	%r53, %ctaid.x;
	shl.b32 	%r54, %r53, 4;
	shl.b32 	%r55, %r2, 1;
	mov.u32 	%r56, shmem;
	add.s32 	%r4, %r56, %r55;
	mul.wide.u32 	%rd10, %r2, 4;
	add.s64 	%rd4, %rd3, %rd10;
	setp.gt.u32 	%p3, %r2, 15;
	add.s32 	%r57, %r2, %r54;
	setp.ge.s32 	%p4, %r57, %r51;
	and.b32  	%r58, %r1, 15;
	shr.u32 	%r59, %r1, 2;
	and.b32  	%r6, %r59, 4;
	or.b32  	%r7, %r6, 8;
	or.b32  	%r8, %r6, 16;
	or.b32  	%r9, %r58, %r54;
	or.pred  	%p1, %p3, %p4;
	or.b32  	%r60, %r2, 96;
	shr.u32 	%r10, %r60, 4;
	shr.u32 	%r11, %r1, 5;
$L__BB1_2:
	setp.lt.s32 	%p5, %r52, 1;
	@%p5 bra 	$L__BB1_58;
	mul.lo.s32 	%r13, %r102, %r52;
	mov.b32 	%r103, 0;
$L__BB1_4:
	setp.eq.s32 	%p6, %r11, 1;
	@%p6 bra 	$L__BB1_20;
	setp.ne.s32 	%p7, %r11, 0;
	@%p7 bra 	$L__BB1_25;
	shl.b32 	%r63, %r2, 1;
	mov.u32 	%r64, shmem;
	add.s32 	%r65, %r63, %r64;
	add.s32 	%r104, %r65, 704;
	shl.b32 	%r113, %r10, 2;
	add.s32 	%r112, %r10, %r103;
	shr.u32 	%r66, %r112, 3;
	mad.lo.s32 	%r111, %r51, %r66, %r9;
	or.b32  	%r67, %r2, 64;
	shr.u32 	%r68, %r67, 4;
	add.s32 	%r110, %r68, %r103;
	shr.u32 	%r69, %r110, 3;
	mad.lo.s32 	%r109, %r51, %r69, %r9;
	or.b32  	%r70, %r2, 32;
	shr.u32 	%r71, %r70, 4;
	add.s32 	%r108, %r71, %r103;
	shr.u32 	%r72, %r108, 3;
	mad.lo.s32 	%r107, %r51, %r72, %r9;
	shr.u32 	%r73, %r2, 4;
	add.s32 	%r106, %r73, %r103;
	shr.u32 	%r74, %r106, 3;
	mad.lo.s32 	%r105, %r51, %r74, %r9;
	mov.u32 	%r114, %r2;
$L__BB1_7:
	setp.ge.s32 	%p10, %r9, %r51;
	setp.ge.s32 	%p11, %r106, %r52;
	or.pred  	%p12, %p11, %p10;
	@%p12 bra 	$L__BB1_9;
	mul.wide.s32 	%rd14, %r105, 4;
	add.s64 	%rd15, %rd2, %rd14;
	ld.global.nc.u32 	%r75, [%rd15];
	shr.s32 	%r76, %r75, %r6;
	and.b32  	%r77, %r76, 15;
	shr.u32 	%r78, %r106, 7;
	mad.lo.s32 	%r79, %r78, %r51, %r9;
	mul.wide.s32 	%rd16, %r79, 2;
	add.s64 	%rd17, %rd1, %rd16;
	ld.global.nc.u16 	%rs18, [%rd17];
	// begin inline asm
	{  cvt.f32.f16 %f20, %rs18;}

	// end inline asm
	add.s32 	%r80, %r77, -8;
	cvt.rn.f32.s32 	%f22, %r80;
	mul.f32 	%f21, %f20, %f22;
	// begin inline asm
	{  cvt.rn.f16.f32 %rs62, %f21;}

	// end inline asm
	bra.uni 	$L__BB1_10;
$L__BB1_9:
	mov.f32 	%f19, 0f00000000;
	// begin inline asm
	{  cvt.rn.f16.f32 %rs62, %f19;}

	// end inline asm
$L__BB1_10:
	setp.lt.s32 	%p13, %r9, %r51;
	st.shared.u16 	[%r104+-192], %rs62;
	setp.lt.s32 	%p14, %r108, %r52;
	and.pred  	%p15, %p14, %p13;
	@%p15 bra 	$L__BB1_12;
	mov.f32 	%f23, 0f00000000;
	// begin inline asm
	{  cvt.rn.f16.f32 %rs63, %f23;}

	// end inline asm
	bra.uni 	$L__BB1_13;
$L__BB1_12:
	mul.wide.s32 	%rd18, %r107, 4;
	add.s64 	%rd19, %rd2, %rd18;
	ld.global.nc.u32 	%r81, [%rd19];
	shr.s32 	%r82, %r81, %r7;
	and.b32  	%r83, %r82, 15;
	shr.u32 	%r84, %r108, 7;
	mad.lo.s32 	%r85, %r84, %r51, %r9;
	mul.wide.s32 	%rd20, %r85, 2;
	add.s64 	%rd21, %rd1, %rd20;
	ld.global.nc.u16 	%rs21, [%rd21];
	// begin inline asm
	{  cvt.f32.f16 %f24, %rs21;}

	// end inline asm
	add.s32 	%r86, %r83, -8;
	cvt.rn.f32.s32 	%f26, %r86;
	mul.f32 	%f25, %f24, %f26;
	// begin inline asm
	{  cvt.rn.f16.f32 %rs63, %f25;}

	// end inline asm
$L__BB1_13:
	st.shared.u16 	[%r104+-128], %rs63;
	setp.lt.s32 	%p17, %r110, %r52;
	and.pred  	%p18, %p17, %p13;
	@%p18 bra 	$L__BB1_15;
	mov.f32 	%f27, 0f00000000;
	// begin inline asm
	{  cvt.rn.f16.f32 %rs64, %f27;}

	// end inline asm
	bra.uni 	$L__BB1_16;
$L__BB1_15:
	mul.wide.s32 	%rd22, %r109, 4;
	add.s64 	%rd23, %rd2, %rd22;
	ld.global.nc.u32 	%r87, [%rd23];
	shr.s32 	%r88, %r87, %r8;
	and.b32  	%r89, %r88, 15;
	shr.u32 	%r90, %r110, 7;
	mad.lo.s32 	%r91, %r90, %r51, %r9;
	mul.wide.s32 	%rd24, %r91, 2;
	add.s64 	%rd25, %rd1, %rd24;
	ld.global.nc.u16 	%rs24, [%rd25];
	// begin inline asm
	{  cvt.f32.f16 %f28, %rs24;}

	// end inline asm
	add.s32 	%r92, %r89, -8;
	cvt.rn.f32.s32 	%f30, %r92;
	mul.f32 	%f29, %f28, %f30;
	// begin inline asm
	{  cvt.rn.f16.f32 %rs64, %f29;}

	// end inline asm
$L__BB1_16:
	st.shared.u16 	[%r104+-64], %rs64;
	setp.lt.s32 	%p20, %r112, %r52;
	and.pred  	%p21, %p20, %p13;
	@%p21 bra 	$L__BB1_18;
	mov.f32 	%f31, 0f00000000;
	// begin inline asm
	{  cvt.rn.f16.f32 %rs65, %f31;}

	// end inline asm
	bra.uni 	$L__BB1_19;
$L__BB1_18:
	mul.wide.s32 	%rd26, %r111, 4;
	add.s64 	%rd27, %rd2, %rd26;
	ld.global.nc.u32 	%r93, [%rd27];
	and.b32  	%r94, %r113, 28;
	shr.s32 	%r95, %r93, %r94;
	and.b32  	%r96, %r95, 15;
	shr.u32 	%r97, %r112, 7;
	mad.lo.s32 	%r98, %r97, %r51, %r9;
	mul.wide.s32 	%rd28, %r98, 2;
	add.s64 	%rd29, %rd1, %rd28;
	ld.global.nc.u16 	%rs27, [%rd29];
	// begin inline asm
	{  cvt.f32.f16 %f32, %rs27;}

	// end inline asm
	add.s32 	%r99, %r96, -8;
	cvt.rn.f32.s32 	%f34, %r99;
	mul.f32 	%f33, %f32, %f34;
	// begin inline asm
	{  cvt.rn.f16.f32 %rs65, %f33;}

	// end inline asm
$L__BB1_19:
	st.shared.u16 	[%r104], %rs65;
	add.s32 	%r36, %r114, 128;
	add.s32 	%r113, %r113, 32;
	add.s32 	%r112, %r112, 8;
	add.s32 	%r111, %r111, %r51;
	add.s32 	%r110, %r110, 8;
	add.s32 	%r109, %r109, %r51;
	add.s32 	%r108, %r108, 8;
	add.s32 	%r107, %r107, %r51;
	add.s32 	%r106, %r106, 8;
	add.s32 	%r105, %r105, %r51;
	add.s32 	%r104, %r104, 256;
	setp.lt.u32 	%p22, %r114, 128;
	mov.u32 	%r114, %r36;
	@%p22 bra 	$L__BB1_7;
	bra.uni 	$L__BB1_25;
$L__BB1_20:
	setp.lt.u32 	%p8, %r2, 16;
	@%p8 bra 	$L__BB1_21;
	bra.uni 	$L__BB1_25;
$L__BB1_21:
	add.s32 	%r47, %r2, %r103;
	setp.ge.s32 	%p9, %r47, %r52;
	@%p9 bra 	$L__BB1_23;
	ld.param.u64 	%rd33, [_Z25w4a16f_tensor_gemv_kernelPK6__halfPKiPS_S1_iii_param_0];
	add.s32 	%r62, %r47, %r13;
	cvta.to.global.u64 	%rd11, %rd33;
	mul.wide.s32 	%rd12, %r62, 2;
	add.s64 	%rd13, %rd11, %rd12;
	ld.global.nc.u16 	%rs66, [%rd13];
	bra.uni 	$L__BB1_24;
$L__BB1_23:
	mov.f32 	%f18, 0f00000000;
	// begin inline asm
	{  cvt.rn.f16.f32 %rs66, %f18;}

	// end inline asm
$L__BB1_24:
	st.shared.u16 	[%r4], %rs66;
$L__BB1_25:
	setp.gt.u32 	%p23, %r2, 15;
	bar.sync 	0;
	ld.shared.u16 	%rs29, [shmem];
	// begin inline asm
	{  cvt.f32.f16 %f35, %rs29;}

	// end inline asm
	@%p23 bra 	$L__BB1_27;
	ld.shared.u16 	%rs30, [%r4+512];
	// begin inline asm
	{  cvt.f32.f16 %f36, %rs30;}

	// end inline asm
	ld.local.f32 	%f37, [%rd4];
	fma.rn.f32 	%f38, %f35, %f36, %f37;
	st.local.f32 	[%rd4], %f38;
$L__BB1_27:
	setp.gt.u32 	%p24, %r2, 15;
	ld.shared.u16 	%rs31, [shmem+2];
	// begin inline asm
	{  cvt.f32.f16 %f39, %rs31;}

	// end inline asm
	@%p24 bra 	$L__BB1_29;
	ld.shared.u16 	%rs32, [%r4+544];
	// begin inline asm
	{  cvt.f32.f16 %f40, %rs32;}

	// end inline asm
	ld.local.f32 	%f41, [%rd4];
	fma.rn.f32 	%f42, %f39, %f40, %f41;
	st.local.f32 	[%rd4], %f42;
$L__BB1_29:
	setp.gt.u32 	%p25, %r2, 15;
	ld.shared.u16 	%rs33, [shmem+4];
	// begin inline asm
	{  cvt.f32.f16 %f43, %rs33;}

	// end inline asm
	@%p25 bra 	$L__BB1_31;
	ld.shared.u16 	%rs34, [%r4+576];
	// begin inline asm
	{  cvt.f32.f16 %f44, %rs34;}

	// end inline asm
	ld.local.f32 	%f45, [%rd4];
	fma.rn.f32 	%f46, %f43, %f44, %f45;
	st.local.f32 	[%rd4], %f46;
$L__BB1_31:
	setp.gt.u32 	%p26, %r2, 15;
	ld.shared.u16 	%rs35, [shmem+6];
	// begin inline asm
	{  cvt.f32.f16 %f47, %rs35;}

	// end inline asm
	@%p26 bra 	$L__BB1_33;
	ld.shared.u16 	%rs36, [%r4+608];
	// begin inline asm
	{  cvt.f32.f16 %f48, %rs36;}

	// end inline asm
	ld.local.f32 	%f49, [%rd4];
	fma.rn.f32 	%f50, %f47, %f48, %f49;
	st.local.f32 	[%rd4], %f50;
$L__BB1_33:
	setp.gt.u32 	%p27, %r2, 15;
	ld.shared.u16 	%rs37, [shmem+8];
	// begin inline asm
	{  cvt.f32.f16 %f51, %rs37;}

	// end inline asm
	@%p27 bra 	$L__BB1_35;
	ld.shared.u16 	%rs38, [%r4+640];
	// begin inline asm
	{  cvt.f32.f16 %f52, %rs38;}

	// end inline asm
	ld.local.f32 	%f53, [%rd4];
	fma.rn.f32 	%f54, %f51, %f52, %f53;
	st.local.f32 	[%rd4], %f54;
$L__BB1_35:
	setp.gt.u32 	%p28, %r2, 15;
	ld.shared.u16 	%rs39, [shmem+10];
	// begin inline asm
	{  cvt.f32.f16 %f55, %rs39;}

	// end inline asm
	@%p28 bra 	$L__BB1_37;
	ld.shared.u16 	%rs40, [%r4+672];
	// begin inline asm
	{  cvt.f32.f16 %f56, %rs40;}

	// end inline asm
	ld.local.f32 	%f57, [%rd4];
	fma.rn.f32 	%f58, %f55, %f56, %f57;
	st.local.f32 	[%rd4], %f58;
$L__BB1_37:
	setp.gt.u32 	%p29, %r2, 15;
	ld.shared.u16 	%rs41, [shmem+12];
	// begin inline asm
	{  cvt.f32.f16 %f59, %rs41;}

	// end inline asm
	@%p29 bra 	$L__BB1_39;
	ld.shared.u16 	%rs42, [%r4+704];
	// begin inline asm
	{  cvt.f32.f16 %f60, %rs42;}

	// end inline asm
	ld.local.f32 	%f61, [%rd4];
	fma.rn.f32 	%f62, %f59, %f60, %f61;
	st.local.f32 	[%rd4], %f62;
$L__BB1_39:
	setp.gt.u32 	%p30, %r2, 15;
	ld.shared.u16 	%rs43, [shmem+14];
	// begin inline asm
	{  cvt.f32.f16 %f63, %rs43;}

	// end inline asm
	@%p30 bra 	$L__BB1_41;
	ld.shared.u16 	%rs44, [%r4+736];
	// begin inline asm
	{  cvt.f32.f16 %f64, %rs44;}

	// end inline asm
	ld.local.f32 	%f65, [%rd4];
	fma.rn.f32 	%f66, %f63, %f64, %f65;
	st.local.f32 	[%rd4], %f66;
$L__BB1_41:
	setp.gt.u32 	%p31, %r2, 15;
	ld.shared.u16 	%rs45, [shmem+16];
	// begin inline asm
	{  cvt.f32.f16 %f67, %rs45;}

	// end inline asm
	@%p31 bra 	$L__BB1_43;
	ld.shared.u16 	%rs46, [%r4+768];
	// begin inline asm
	{  cvt.f32.f16 %f68, %rs46;}

	// end inline asm
	ld.local.f32 	%f69, [%rd4];
	fma.rn.f32 	%f70, %f67, %f68, %f69;
	st.local.f32 	[%rd4], %f70;
$L__BB1_43:
	setp.gt.u32 	%p32, %r2, 15;
	ld.shared.u16 	%rs47, [shmem+18];
	// begin inline asm
	{  cvt.f32.f16 %f71, %rs47;}

	// end inline asm
	@%p32 bra 	$L__BB1_45;
	ld.shared.u16 	%rs48, [%r4+800];
	// begin inline asm
	{  cvt.f32.f16 %f72, %rs48;}

	// end inline asm
	ld.local.f32 	%f73, [%rd4];
	fma.rn.f32 	%f74, %f71, %f72, %f73;
	st.local.f32 	[%rd4], %f74;
$L__BB1_45:
	setp.gt.u32 	%p33, %r2, 15;
	ld.shared.u16 	%rs49, [shmem+20];
	// begin inline asm
	{  cvt.f32.f16 %f75, %rs49;}

	// end inline asm
	@%p33 bra 	$L__BB1_47;
	ld.shared.u16 	%rs50, [%r4+832];
	// begin inline asm
	{  cvt.f32.f16 %f76, %rs50;}

	// end inline asm
	ld.local.f32 	%f77, [%rd4];
	fma.rn.f32 	%f78, %f75, %f76, %f77;
	st.local.f32 	[%rd4], %f78;
$L__BB1_47:
	setp.gt.u32 	%p34, %r2, 15;
	ld.shared.u16 	%rs51, [shmem+22];
	// begin inline asm
	{  cvt.f32.f16 %f79, %rs51;}

	// end inline asm
	@%p34 bra 	$L__BB1_49;
	ld.shared.u16 	%rs52, [%r4+864];
	// begin inline asm
	{  cvt.f32.f16 %f80, %rs52;}

	// end inline asm
	ld.local.f32 	%f81, [%rd4];
	fma.rn.f32 	%f82, %f79, %f80, %f81;
	st.local.f32 	[%rd4], %f82;
$L__BB1_49:
	setp.gt.u32 	%p35, %r2, 15;
	ld.shared.u16 	%rs53, [shmem+24];
	// begin inline asm
	{  cvt.f32.f16 %f83, %rs53;}

	// end inline asm
	@%p35 bra 	$L__BB1_51;
	ld.shared.u16 	%rs54, [%r4+896];
	// begin inline asm
	{  cvt.f32.f16 %f84, %rs54;}

	// end inline asm
	ld.local.f32 	%f85, [%rd4];
	fma.rn.f32 	%f86, %f83, %f84, %f85;
	st.local.f32 	[%rd4], %f86;
$L__BB1_51:
	setp.gt.u32 	%p36, %r2, 15;
	ld.shared.u16 	%rs55, [shmem+26];
	// begin inline asm
	{  cvt.f32.f16 %f87, %rs55;}

	// end inline asm
	@%p36 bra 	$L__BB1_53;
	ld.shared.u16 	%rs56, [%r4+928];
	// begin inline asm
	{  cvt.f32.f16 %f88, %rs56;}

	// end inline asm
	ld.local.f32 	%f89, [%rd4];
	fma.rn.f32 	%f90, %f87, %f88, %f89;
	st.local.f32 	[%rd4], %f90;
$L__BB1_53:
	setp.gt.u32 	%p37, %r2, 15;
	ld.shared.u16 	%rs57, [shmem+28];
	// begin inline asm
	{  cvt.f32.f16 %f91, %rs57;}

	// end inline asm
	@%p37 bra 	$L__BB1_55;
	ld.shared.u16 	%rs58, [%r4+960];
	// begin inline asm
	{  cvt.f32.f16 %f92, %rs58;}

	// end inline asm
	ld.local.f32 	%f93, [%rd4];
	fma.rn.f32 	%f94, %f91, %f92, %f93;
	st.local.f32 	[%rd4], %f94;
$L__BB1_55:
	setp.gt.u32 	%p38, %r2, 15;
	ld.shared.u16 	%rs59, [shmem+30];
	// begin inline asm
	{  cvt.f32.f16 %f95, %rs59;}

	// end inline asm
	@%p38 bra 	$L__BB1_57;
	ld.shared.u16 	%rs60, [%r4+992];
	// begin inline asm
	{  cvt.f32.f16 %f96, %rs60;}

	// end inline asm
	ld.local.f32 	%f97, [%rd4];
	fma.rn.f32 	%f98, %f95, %f96, %f97;
	st.local.f32 	[%rd4], %f98;
$L__BB1_57:
	bar.sync 	0;
	add.s32 	%r103, %r103, 16;
	setp.lt.s32 	%p39, %r103, %r52;
	@%p39 bra 	$L__BB1_4;
$L__BB1_58:
	@%p1 bra 	$L__BB1_60;
	ld.param.u64 	%rd34, [_Z25w4a16f_tensor_gemv_kernelPK6__halfPKiPS_S1_iii_param_2];
	ld.local.f32 	%f99, [%rd4];
	// begin inline asm
	{  cvt.rn.f16.f32 %rs61, %f99;}

	// end inline asm
	mad.lo.s32 	%r100, %r102, %r51, %r57;
	cvta.to.global.u64 	%rd30, %rd34;
	mul.wide.s32 	%rd31, %r100, 2;
	add.s64 	%rd32, %rd30, %rd31;
	st.global.u16 	[%rd32], %rs61;
$L__BB1_60:
	mov.f32 	%f100, 0f00000000;
	st.local.v4.f32 	[%rd3], {%f100, %f100, %f100, %f100};
	st.local.v4.f32 	[%rd3+16], {%f100, %f100, %f100, %f100};
	st.local.v4.f32 	[%rd3+32], {%f100, %f100, %f100, %f100};
	st.local.v4.f32 	[%rd3+48], {%f100, %f100, %f100, %f100};
	mov.u32 	%r101, %nctaid.y;
	add.s32 	%r102, %r102, %r101;
	setp.lt.s32 	%p40, %r102, %r50;
	@%p40 bra 	$L__BB1_2;
$L__BB1_61:
	ret;

}


// ===== COMPILED SASS (sm_100) =====

	.target	sm_100

	.elftype	@"ET_EXEC"


//--------------------- .note.nv.tkinfo           --------------------------
	.section	.note.nv.tkinfo,"",@"SHT_NOTE"
	.sectionflags	@"SHF_NOTE_NV_TKINFO"
	.tkinfo
        /*0018*/ 	.word	0x00000002
        /*0030*/ 	.string	""
        /*0030*/ 	.string	"ptxas"
        /*0030*/ 	.string	"Cuda compilation tools, release 13.0, V13.0.88"
        /*0030*/ 	.string	"Build cuda_13.0.r13.0/compiler.36424714_0"
        /*0030*/ 	.string	"-arch sm_100 -m 64 "



//--------------------- .note.nv.cuinfo           --------------------------
	.section	.note.nv.cuinfo,"",@"SHT_NOTE"
	.sectionflags	@"SHF_NOTE_NV_CUINFO"
        /*0018*/ 	.short	0x0002
        /*001a*/ 	.short	0x0064
        /*001c*/ 	.short	0x0082
	.zero		2


//--------------------- .nv.info                  --------------------------
	.section	.nv.info,"",@"SHT_CUDA_INFO"
	.align	4


	//----- nvinfo : EIATTR_REGCOUNT
	.align		4
        /*0000*/ 	.byte	0x04, 0x2f
        /*0002*/ 	.short	(.L_1 - .L_0)
	.align		4
.L_0:
        /*0004*/ 	.word	index@(_Z28simple_async_mma_gemm_kernelPK6__halfS1_Pfiii)
        /*0008*/ 	.word	0x00000020


	//----- nvinfo : EIATTR_FRAME_SIZE
	.align		4
.L_1:
        /*000c*/ 	.byte	0x04, 0x11
        /*000e*/ 	.short	(.L_3 - .L_2)
	.align		4
.L_2:
        /*0010*/ 	.word	index@(_Z28simple_async_mma_gemm_kernelPK6__halfS1_Pfiii)
        /*0014*/ 	.word	0x00000000


	//----- nvinfo : EIATTR_REGCOUNT
	.align		4
.L_3:
        /*0018*/ 	.byte	0x04, 0x2f
        /*001a*/ 	.short	(.L_5 - .L_4)
	.align		4
.L_4:
        /*001c*/ 	.word	index@(_Z25w4a16f_tensor_gemv_kernelPK6__halfPKiPS_S1_iii)
        /*0020*/ 	.word	0x00000030


	//----- nvinfo : EIATTR_FRAME_SIZE
	.align		4
.L_5:
        /*0024*/ 	.byte	0x04, 0x11
        /*0026*/ 	.short	(.L_7 - .L_6)
	.align		4
.L_6:
        /*0028*/ 	.word	index@(_Z25w4a16f_tensor_gemv_kernelPK6__halfPKiPS_S1_iii)
        /*002c*/ 	.word	0x00000000


	//----- nvinfo : EIATTR_MIN_STACK_SIZE
	.align		4
.L_7:
        /*0030*/ 	.byte	0x04, 0x12
        /*0032*/ 	.short	(.L_9 - .L_8)
	.align		4
.L_8:
        /*0034*/ 	.word	index@(_Z25w4a16f_tensor_gemv_kernelPK6__halfPKiPS_S1_iii)
        /*0038*/ 	.word	0x00000000


	//----- nvinfo : EIATTR_MIN_STACK_SIZE
	.align		4
.L_9:
        /*003c*/ 	.byte	0x04, 0x12
        /*003e*/ 	.short	(.L_11 - .L_10)
	.align		4
.L_10:
        /*0040*/ 	.word	index@(_Z28simple_async_mma_gemm_kernelPK6__halfS1_Pfiii)
        /*0044*/ 	.word	0x00000000
.L_11:


//--------------------- .nv.compat                --------------------------
	.section	.nv.compat,"",@"SHT_CUDA_COMPAT_INFO"
	.align	4
        /*0000*/ 	.byte	0x02, 0x09, 0x00, 0x00, 0x02, 0x02, 0x01, 0x00, 0x02, 0x05, 0x05, 0x00, 0x03, 0x07, 0x01, 0x01
        /*0010*/ 	.byte	0x02, 0x03, 0x00, 0x00, 0x02, 0x06, 0x01, 0x00, 0x04, 0x0b, 0x08, 0x00, 0x09, 0x00, 0x00, 0x00
        /*0020*/ 	.byte	0x00, 0x00, 0x00, 0x00


//--------------------- .nv.info._Z25w4a16f_tensor_gemv_kernelPK6__halfPKiPS_S1_iii --------------------------
	.section	.nv.info._Z25w4a16f_tensor_gemv_kernelPK6__halfPKiPS_S1_iii,"",@"SHT_CUDA_INFO"
	.sectionflags	@""
	.align	4


	//----- nvinfo : EIATTR_CUDA_API_VERSION
	.align		4
        /*0000*/ 	.byte	0x04, 0x37
        /*0002*/ 	.short	(.L_13 - .L_12)
.L_12:
        /*0004*/ 	.word	0x00000082


	//----- nvinfo : EIATTR_KPARAM_INFO
	.align		4
.L_13:
        /*0008*/ 	.byte	0x04, 0x17
        /*000a*/ 	.short	(.L_15 - .L_14)
.L_14:
        /*000c*/ 	.word	0x00000000
        /*0010*/ 	.short	0x0006
        /*0012*/ 	.short	0x0028
        /*0014*/ 	.byte	0x00, 0xf0, 0x11, 0x00


	//----- nvinfo : EIATTR_KPARAM_INFO
	.align		4
.L_15:
        /*0018*/ 	.byte	0x04, 0x17
        /*001a*/ 	.short	(.L_17 - .L_16)
.L_16:
        /*001c*/ 	.word	0x00000000
        /*0020*/ 	.short	0x0005
        /*0022*/ 	.short	0x0024
        /*0024*/ 	.byte	0x00, 0xf0, 0x11, 0x00


	//----- nvinfo : EIATTR_KPARAM_INFO
	.align		4
.L_17:
        /*0028*/ 	.byte	0x04, 0x17
        /*002a*/ 	.short	(.L_19 - .L_18)
.L_18:
        /*002c*/ 	.word	0x00000000
        /*0030*/ 	.short	0x0004
        /*0032*/ 	.short	0x0020
        /*0034*/ 	.byte	0x00, 0xf0, 0x11, 0x00


	//----- nvinfo : EIATTR_KPARAM_INFO
	.align		4
.L_19:
        /*0038*/ 	.byte	0x04, 0x17
        /*003a*/ 	.short	(.L_21 - .L_20)
.L_20:
        /*003c*/ 	.word	0x00000000
        /*0040*/ 	.short	0x0003
        /*0042*/ 	.short	0x0018
        /*0044*/ 	.byte	0x00, 0xf5, 0x21, 0x00


	//----- nvinfo : EIATTR_KPARAM_INFO
	.align		4
.L_21:
        /*0048*/ 	.byte	0x04, 0x17
        /*004a*/ 	.short	(.L_23 - .L_22)
.L_22:
        /*004c*/ 	.word	0x00000000
        /*0050*/ 	.short	0x0002
        /*0052*/ 	.short	0x0010
        /*0054*/ 	.byte	0x00, 0xf5, 0x21, 0x00


	//----- nvinfo : EIATTR_KPARAM_INFO
	.align		4
.L_23:
        /*0058*/ 	.byte	0x04, 0x17
        /*005a*/ 	.short	(.L_25 - .L_24)
.L_24:
        /*005c*/ 	.word	0x00000000
        /*0060*/ 	.short	0x0001
        /*0062*/ 	.short	0x0008
        /*0064*/ 	.byte	0x00, 0xf5, 0x21, 0x00


	//----- nvinfo : EIATTR_KPARAM_INFO
	.align		4
.L_25:
        /*0068*/ 	.byte	0x04, 0x17
        /*006a*/ 	.short	(.L_27 - .L_26)
.L_26:
        /*006c*/ 	.word	0x00000000
        /*0070*/ 	.short	0x0000
        /*0072*/ 	.short	0x0000
        /*0074*/ 	.byte	0x00, 0xf5, 0x21, 0x00


	//----- nvinfo : EIATTR_SPARSE_MMA_MASK
	.align		4
.L_27:
        /*0078*/ 	.byte	0x03, 0x50
        /*007a*/ 	.short	0x0000


	//----- nvinfo : EIATTR_MAXREG_COUNT
	.align		4
        /*007c*/ 	.byte	0x03, 0x1b
        /*007e*/ 	.short	0x00ff


	//----- nvinfo : EIATTR_NUM_BARRIERS
	.align		4
        /*0080*/ 	.byte	0x02, 0x4c
        /*0082*/ 	.byte	0x01
	.zero		1


	//----- nvinfo : EIATTR_MERCURY_ISA_VERSION
	.align		4
        /*0084*/ 	.byte	0x03, 0x5f
        /*0086*/ 	.short	0x0101


	//----- nvinfo : EIATTR_VRC_CTA_INIT_COUNT
	.align		4
        /*0088*/ 	.byte	0x02, 0x4a
	.zero		1
	.zero		1


	//----- nvinfo : EIATTR_EXIT_INSTR_OFFSETS
	.align		4
        /*008c*/ 	.byte	0x04, 0x1c
        /*008e*/ 	.short	(.L_29 - .L_28)


	//   ....[0]....
.L_28:
        /*0090*/ 	.word	0x00000040


	//   ....[1]....
        /*0094*/ 	.word	0x00005ac0


	//----- nvinfo : EIATTR_CRS_STACK_SIZE
	.align		4
.L_29:
        /*0098*/ 	.byte	0x04, 0x1e
        /*009a*/ 	.short	(.L_31 - .L_30)
.L_30:
        /*009c*/ 	.word	0x00000000


	//----- nvinfo : EIATTR_CBANK_PARAM_SIZE
	.align		4
.L_31:
        /*00a0*/ 	.byte	0x03, 0x19
        /*00a2*/ 	.short	0x002c


	//----- nvinfo : EIATTR_PARAM_CBANK
	.align		4
        /*00a4*/ 	.byte	0x04, 0x0a
        /*00a6*/ 	.short	(.L_33 - .L_32)
	.align		4
.L_32:
        /*00a8*/ 	.word	index@(.nv.constant0._Z25w4a16f_tensor_gemv_kernelPK6__halfPKiPS_S1_iii)
        /*00ac*/ 	.short	0x0380
        /*00ae*/ 	.short	0x002c


	//----- nvinfo : EIATTR_SW_WAR
	.align		4
.L_33:
        /*00b0*/ 	.byte	0x04, 0x36
        /*00b2*/ 	.short	(.L_35 - .L_34)
.L_34:
        /*00b4*/ 	.word	0x00000008
.L_35:


//--------------------- .nv.info._Z28simple_async_mma_gemm_kernelPK6__halfS1_Pfiii --------------------------
	.section	.nv.info._Z28simple_async_mma_gemm_kernelPK6__halfS1_Pfiii,"",@"SHT_CUDA_INFO"
	.sectionflags	@""
	.align	4


	//----- nvinfo : EIATTR_CUDA_API_VERSION
	.align		4
        /*0000*/ 	.byte	0x04, 0x37
        /*0002*/ 	.short	(.L_37 - .L_36)
.L_36:
        /*0004*/ 	.word	0x00000082


	//----- nvinfo : EIATTR_KPARAM_INFO
	.align		4
.L_37:
        /*0008*/ 	.byte	0x04, 0x17
        /*000a*/ 	.short	(.L_39 - .L_38)
.L_38:
        /*000c*/ 	.word	0x00000000
        /*0010*/ 	.short	0x0005
        /*0012*/ 	.short	0x0020
        /*0014*/ 	.byte	0x00, 0xf0, 0x11, 0x00


	//----- nvinfo : EIATTR_KPARAM_INFO
	.align		4
.L_39:
        /*0018*/ 	.byte	0x04, 0x17
        /*001a*/ 	.short	(.L_41 - .L_40)
.L_40:
        /*001c*/ 	.word	0x00000000
        /*0020*/ 	.short	0x0004
        /*0022*/ 	.short	0x001c
        /*0024*/ 	.byte	0x00, 0xf0, 0x11, 0x00


	//----- nvinfo : EIATTR_KPARAM_INFO
	.align		4
.L_41:
        /*0028*/ 	.byte	0x04, 0x17
        /*002a*/ 	.short	(.L_43 - .L_42)
.L_42:
        /*002c*/ 	.word	0x00000000
        /*0030*/ 	.short	0x0003
        /*0032*/ 	.short	0x0018
        /*0034*/ 	.byte	0x00, 0xf0, 0x11, 0x00


	//----- nvinfo : EIATTR_KPARAM_INFO
	.align		4
.L_43:
        /*0038*/ 	.byte	0x04, 0x17
        /*003a*/ 	.short	(.L_45 - .L_44)
.L_44:
        /*003c*/ 	.word	0x00000000
        /*0040*/ 	.short	0x0002
        /*0042*/ 	.short	0x0010
        /*0044*/ 	.byte	0x00, 0xf5, 0x21, 0x00


	//----- nvinfo : EIATTR_KPARAM_INFO
	.align		4
.L_45:
        /*0048*/ 	.byte	0x04, 0x17
        /*004a*/ 	.short	(.L_47 - .L_46)
.L_46:
        /*004c*/ 	.word	0x00000000
        /*0050*/ 	.short	0x0001
        /*0052*/ 	.short	0x0008
        /*0054*/ 	.byte	0x00, 0xf5, 0x21, 0x00


	//----- nvinfo : EIATTR_KPARAM_INFO
	.align		4
.L_47:
        /*0058*/ 	.byte	0x04, 0x17
        /*005a*/ 	.short	(.L_49 - .L_48)
.L_48:
        /*005c*/ 	.word	0x00000000
        /*0060*/ 	.short	0x0000
        /*0062*/ 	.short	0x0000
        /*0064*/ 	.byte	0x00, 0xf5, 0x21, 0x00


	//----- nvinfo : EIATTR_SPARSE_MMA_MASK
	.align		4
.L_49:
        /*0068*/ 	.byte	0x03, 0x50
        /*006a*/ 	.short	0x0000


	//----- nvinfo : EIATTR_WMMA_USED
	.align		4
        /*006c*/ 	.byte	0x01, 0x2b
	.zero		2


	//----- nvinfo : EIATTR_MAXREG_COUNT
	.align		4
        /*0070*/ 	.byte	0x03, 0x1b
        /*0072*/ 	.short	0x00ff


	//----- nvinfo : EIATTR_NUM_BARRIERS
	.align		4
        /*0074*/ 	.byte	0x02, 0x4c
        /*0076*/ 	.byte	0x01
	.zero		1


	//----- nvinfo : EIATTR_MERCURY_ISA_VERSION
	.align		4
        /*0078*/ 	.byte	0x03, 0x5f
        /*007a*/ 	.short	0x0101


	//----- nvinfo : EIATTR_VRC_CTA_INIT_COUNT
	.align		4
        /*007c*/ 	.byte	0x02, 0x4a
	.zero		1
	.zero		1


	//----- nvinfo : EIATTR_EXIT_INSTR_OFFSETS
	.align		4
        /*0080*/ 	.byte	0x04, 0x1c
        /*0082*/ 	.short	(.L_51 - .L_50)


	//   ....[0]....
.L_50:
        /*0084*/ 	.word	0x00000b00


	//   ....[1]....
        /*0088*/ 	.word	0x00000c10


	//----- nvinfo : EIATTR_CRS_STACK_SIZE
	.align		4
.L_51:
        /*008c*/ 	.byte	0x04, 0x1e
        /*008e*/ 	.short	(.L_53 - .L_52)
.L_52:
        /*0090*/ 	.word	0x00000000


	//----- nvinfo : EIATTR_CBANK_PARAM_SIZE
	.align		4
.L_53:
        /*0094*/ 	.byte	0x03, 0x19
        /*0096*/ 	.short	0x0024


	//----- nvinfo : EIATTR_PARAM_CBANK
	.align		4
        /*0098*/ 	.byte	0x04, 0x0a
        /*009a*/ 	.short	(.L_55 - .L_54)
	.align		4
.L_54:
        /*009c*/ 	.word	index@(.nv.constant0._Z28simple_async_mma_gemm_kernelPK6__halfS1_Pfiii)
        /*00a0*/ 	.short	0x0380
        /*00a2*/ 	.short	0x0024


	//----- nvinfo : EIATTR_SW_WAR
	.align		4
.L_55:
        /*00a4*/ 	.byte	0x04, 0x36
        /*00a6*/ 	.short	(.L_57 - .L_56)
.L_56:
        /*00a8*/ 	.word	0x00000008
.L_57:


//--------------------- .nv.callgraph             --------------------------
	.section	.nv.callgraph,"",@"SHT_CUDA_CALLGRAPH"
	.align	4
	.sectionentsize	8
	.align		4
        /*0000*/ 	.word	0x00000000
	.align		4
        /*0004*/ 	.word	0xffffffff
	.align		4
        /*0008*/ 	.word	0x00000000
	.align		4
        /*000c*/ 	.word	0xfffffffe
	.align		4
        /*0010*/ 	.word	0x00000000
	.align		4
        /*0014*/ 	.word	0xfffffffd
	.align		4
        /*0018*/ 	.word	0x00000000
	.align		4
        /*001c*/ 	.word	0xfffffffc


//--------------------- .text._Z25w4a16f_tensor_gemv_kernelPK6__halfPKiPS_S1_iii --------------------------
	.section	.text._Z25w4a16f_tensor_gemv_kernelPK6__halfPKiPS_S1_iii,"ax",@progbits
	.align	128
        .global         _Z25w4a16f_tensor_gemv_kernelPK6__halfPKiPS_S1_iii
        .type           _Z25w4a16f_tensor_gemv_kernelPK6__halfPKiPS_S1_iii,@function
        .size           _Z25w4a16f_tensor_gemv_kernelPK6__halfPKiPS_S1_iii,(.L_x_56 - _Z25w4a16f_tensor_gemv_kernelPK6__halfPKiPS_S1_iii)
        .other          _Z25w4a16f_tensor_gemv_kernelPK6__halfPKiPS_S1_iii,@"STO_CUDA_ENTRY STV_DEFAULT"
_Z25w4a16f_tensor_gemv_kernelPK6__halfPKiPS_S1_iii:
.text._Z25w4a16f_tensor_gemv_kernelPK6__halfPKiPS_S1_iii:
[----:B------:R-:W-:Y:S08]  /*0000*/  LDC R1, c[0x0][0x37c] ;  /* 0x0000df00ff017b82 */ /* 0x000ff00000000800 */
[----:B------:R-:W0:Y:S08]  /*0010*/  S2UR UR6, SR_CTAID.Y ;  /* 0x00000000000679c3 */ /* 0x000e300000002600 */
[----:B------:R-:W0:Y:S02]  /*0020*/  LDC R0, c[0x0][0x3a0] ;  /* 0x0000e800ff007b82 */ /* 0x000e240000000800 */
[----:B0-----:R-:W-:-:S13]  /*0030*/  ISETP.LE.AND P0, PT, R0, UR6, PT ;  /* 0x0000000600007c0c */ /* 0x001fda000bf03270 */
[----:B------:R-:W-:Y:S05]  /*0040*/  @P0 EXIT ;  /* 0x000000000000094d */ /* 0x000fea0003800000 */
[----:B------:R-:W0:Y:S01]  /*0050*/  S2R R27, SR_TID.X ;  /* 0x00000000001b7919 */ /* 0x000e220000002100 */
[----:B------:R-:W1:Y:S01]  /*0060*/  LDCU UR7, c[0x0][0x3a4] ;  /* 0x00007480ff0777ac */ /* 0x000e620008000800 */
[----:B------:R-:W2:Y:S01]  /*0070*/  S2UR UR5, SR_CgaCtaId ;  /* 0x00000000000579c3 */ /* 0x000ea20000008800 */
[----:B------:R-:W-:Y:S01]  /*0080*/  LOP3.LUT R18, R18, 0xfffffbff, RZ, 0xc0, !PT ;  /* 0xfffffbff12127812 */ /* 0x000fe200078ec0ff */
[----:B------:R-:W3:Y:S01]  /*0090*/  S2R R16, SR_CTAID.X ;  /* 0x0000000000107919 */ /* 0x000ee20000002500 */
[----:B------:R-:W-:Y:S01]  /*00a0*/  UMOV UR4, 0x400 ;  /* 0x0000040000047882 */ /* 0x000fe20000000000 */
[----:B------:R-:W-:Y:S01]  /*00b0*/  IMAD.MOV.U32 R0, RZ, RZ, RZ ;  /* 0x000000ffff007224 */ /* 0x000fe200078e00ff */
[----:B------:R-:W-:Y:S02]  /*00c0*/  CS2R R2, SRZ ;  /* 0x0000000000027805 */ /* 0x000fe4000001ff00 */
[----:B------:R-:W-:Y:S01]  /*00d0*/  CS2R R4, SRZ ;  /* 0x0000000000047805 */ /* 0x000fe2000001ff00 */
[----:B------:R-:W-:Y:S01]  /*00e0*/  IMAD.MOV.U32 R6, RZ, RZ, RZ ;  /* 0x000000ffff067224 */ /* 0x000fe200078e00ff */
[----:B------:R-:W-:Y:S01]  /*00f0*/  CS2R R8, SRZ ;  /* 0x0000000000087805 */ /* 0x000fe2000001ff00 */
[----:B------:R-:W-:Y:S01]  /*0100*/  IMAD.MOV.U32 R10, RZ, RZ, RZ ;  /* 0x000000ffff0a7224 */ /* 0x000fe200078e00ff */
[----:B------:R-:W-:-:S02]  /*0110*/  CS2R R12, SRZ ;  /* 0x00000000000c7805 */ /* 0x000fc4000001ff00 */
[----:B------:R-:W-:Y:S01]  /*0120*/  CS2R R14, SRZ ;  /* 0x00000000000e7805 */ /* 0x000fe2000001ff00 */
[----:B------:R-:W-:Y:S01]  /*0130*/  IMAD.MOV.U32 R17, RZ, RZ, RZ ;  /* 0x000000ffff117224 */ /* 0x000fe200078e00ff */
[----:B------:R-:W4:Y:S01]  /*0140*/  LDCU.64 UR8, c[0x0][0x358] ;  /* 0x00006b00ff0877ac */ /* 0x000f220008000a00 */
[----:B------:R-:W-:Y:S02]  /*0150*/  IMAD.MOV.U32 R19, RZ, RZ, RZ ;  /* 0x000000ffff137224 */ /* 0x000fe400078e00ff */
[----:B------:R-:W-:Y:S01]  /*0160*/  IMAD.MOV.U32 R26, RZ, RZ, RZ ;  /* 0x000000ffff1a7224 */ /* 0x000fe200078e00ff */
[----:B--2---:R-:W-:-:S03]  /*0170*/  ULEA UR4, UR5, UR4, 0x18 ;  /* 0x0000000405047291 */ /* 0x004fc6000f8ec0ff */
[----:B------:R-:W-:Y:S01]  /*0180*/  UMOV UR5, UR6 ;  /* 0x0000000600057c82 */ /* 0x000fe20008000000 */
[----:B0-----:R-:W-:Y:S01]  /*0190*/  LOP3.LUT R7, R27, 0x1f, RZ, 0xc0, !PT ;  /* 0x0000001f1b077812 */ /* 0x001fe200078ec0ff */
[----:B---3--:R-:W-:-:S03]  /*01a0*/  IMAD.SHL.U32 R16, R16, 0x10, RZ ;  /* 0x0000001010107824 */ /* 0x008fc600078e00ff */
[C---:B------:R-:W-:Y:S01]  /*01b0*/  LEA R28, R7.reuse, UR4, 0x1 ;  /* 0x00000004071c7c11 */ /* 0x040fe2000f8e08ff */
[----:B------:R-:W-:Y:S01]  /*01c0*/  IMAD.IADD R11, R7, 0x1, R16 ;  /* 0x00000001070b7824 */ /* 0x000fe200078e0210 */
[--C-:B------:R-:W-:Y:S02]  /*01d0*/  LOP3.LUT R16, R16, 0xf, R27.reuse, 0xf8, !PT ;  /* 0x0000000f10107812 */ /* 0x100fe400078ef81b */
[----:B------:R-:W-:Y:S02]  /*01e0*/  SHF.R.U32.HI R27, RZ, 0x2, R27 ;  /* 0x00000002ff1b7819 */ /* 0x000fe4000001161b */
[----:B-1----:R-:W-:Y:S02]  /*01f0*/  ISETP.GE.AND P0, PT, R11, UR7, PT ;  /* 0x000000070b007c0c */ /* 0x002fe4000bf06270 */
[----:B------:R-:W-:Y:S02]  /*0200*/  LOP3.LUT R27, R27, 0x4, RZ, 0xc0, !PT ;  /* 0x000000041b1b7812 */ /* 0x000fe400078ec0ff */
[----:B------:R-:W-:-:S13]  /*0210*/  ISETP.GT.U32.OR P0, PT, R7, 0xf, P0 ;  /* 0x0000000f0700780c */ /* 0x000fda0000704470 */
[----:B----4-:R-:W-:-:S07]  /*0220*/  @P0 LOP3.LUT R18, R18, 0x400, RZ, 0xfc, !PT ;  /* 0x0000040012120812 */ /* 0x010fce00078efcff */
.L_x_44:
[----:B0-----:R-:W0:Y:S02]  /*0230*/  LDCU UR4, c[0x0][0x3a8] ;  /* 0x00007500ff0477ac */ /* 0x001e240008000800 */
[----:B0-----:R-:W-:-:S09]  /*0240*/  UISETP.GE.AND UP0, UPT, UR4, 0x1, UPT ;  /* 0x000000010400788c */ /* 0x001fd2000bf06270 */
[----:B-1----:R-:W-:Y:S05]  /*0250*/  BRA.U !UP0, `(.L_x_0) ;  /* 0x0000005508307547 */ /* 0x002fea000b800000 */
[----:B------:R-:W-:-:S05]  /*0260*/  UMOV UR4, URZ ;  /* 0x000000ff00047c82 */ /* 0x000fca0008000000 */
.L_x_41:
[----:B0-----:R-:W0:Y:S01]  /*0270*/  S2R R20, SR_TID.X ;  /* 0x0000000000147919 */ /* 0x001e220000002100 */
[----:B-1----:R-:W1:Y:S01]  /*0280*/  LDCU UR11, c[0x0][0x3a8] ;  /* 0x00007500ff0b77ac */ /* 0x002e620008000800 */
[----:B------:R-:W-:Y:S01]  /*0290*/  BSSY.RECONVERGENT B0, `(.L_x_1) ;  /* 0x000008d000007945 */ /* 0x000fe20003800200 */
[----:B------:R-:W2:Y:S01]  /*02a0*/  LDCU UR12, c[0x0][0x3a4] ;  /* 0x00007480ff0c77ac */ /* 0x000ea20008000800 */
[----:B0-----:R-:W-:-:S04]  /*02b0*/  SHF.R.U32.HI R20, RZ, 0x5, R20 ;  /* 0x00000005ff147819 */ /* 0x001fc80000011614 */
[----:B------:R-:W-:-:S13]  /*02c0*/  ISETP.NE.AND P0, PT, R20, 0x1, PT ;  /* 0x000000011400780c */ /* 0x000fda0003f05270 */
[----:B-12---:R-:W-:Y:S05]  /*02d0*/  @!P0 BRA `(.L_x_2) ;  /* 0x0000000400e48947 */ /* 0x006fea0003800000 */
[----:B------:R-:W-:-:S13]  /*02e0*/  ISETP.NE.AND P0, PT, R20, RZ, PT ;  /* 0x000000ff1400720c */ /* 0x000fda0003f05270 */
[----:B------:R-:W-:Y:S05]  /*02f0*/  @P0 BRA `(.L_x_3) ;  /* 0x0000000800180947 */ /* 0x000fea0003800000 */
[----:B------:R-:W0:Y:S01]  /*0300*/  S2UR UR7, SR_CgaCtaId ;  /* 0x00000000000779c3 */ /* 0x000e220000008800 */
[C---:B------:R-:W-:Y:S01]  /*0310*/  LOP3.LUT R20, R7.reuse, 0x60, RZ, 0xfc, !PT ;  /* 0x0000006007147812 */ /* 0x040fe200078efcff */
[----:B------:R-:W1:Y:S01]  /*0320*/  LDCU UR10, c[0x0][0x3a4] ;  /* 0x00007480ff0a77ac */ /* 0x000e620008000800 */
[C---:B------:R-:W-:Y:S01]  /*0330*/  LOP3.LUT R34, R7.reuse, 0x40, RZ, 0xfc, !PT ;  /* 0x0000004007227812 */ /* 0x040fe200078efcff */
[----:B------:R-:W-:Y:S01]  /*0340*/  BSSY.RECONVERGENT B1, `(.L_x_4) ;  /* 0x0000071000017945 */ /* 0x000fe20003800200 */
[----:B------:R-:W-:Y:S01]  /*0350*/  SHF.R.U32.HI R20, RZ, 0x4, R20 ;  /* 0x00000004ff147819 */ /* 0x000fe20000011614 */
[----:B------:R-:W-:Y:S01]  /*0360*/  UMOV UR6, 0x400 ;  /* 0x0000040000067882 */ /* 0x000fe20000000000 */
[C---:B------:R-:W-:Y:S01]  /*0370*/  LOP3.LUT R31, R7.reuse, 0x20, RZ, 0xfc, !PT ;  /* 0x00000020071f7812 */ /* 0x040fe200078efcff */
[----:B------:R-:W-:Y:S01]  /*0380*/  IMAD.MOV.U32 R38, RZ, RZ, R7 ;  /* 0x000000ffff267224 */ /* 0x000fe200078e0007 */
[----:B------:R-:W-:Y:S01]  /*0390*/  LEA.HI R30, R7, UR4, RZ, 0x1c ;  /* 0x00000004071e7c11 */ /* 0x000fe2000f8fe0ff */
[----:B------:R-:W-:Y:S01]  /*03a0*/  VIADD R33, R20, UR4 ;  /* 0x0000000414217c36 */ /* 0x000fe20008000000 */
[----:B------:R-:W-:Y:S01]  /*03b0*/  LEA.HI R34, R34, UR4, RZ, 0x1c ;  /* 0x0000000422227c11 */ /* 0x000fe2000f8fe0ff */
[----:B------:R-:W-:Y:S01]  /*03c0*/  IMAD.SHL.U32 R29, R20, 0x4, RZ ;  /* 0x00000004141d7824 */ /* 0x000fe200078e00ff */
[----:B------:R-:W-:-:S02]  /*03d0*/  LEA.HI R31, R31, UR4, RZ, 0x1c ;  /* 0x000000041f1f7c11 */ /* 0x000fc4000f8fe0ff */
[----:B------:R-:W-:Y:S02]  /*03e0*/  SHF.R.U32.HI R21, RZ, 0x3, R30 ;  /* 0x00000003ff157819 */ /* 0x000fe4000001161e */
[----:B------:R-:W-:Y:S02]  /*03f0*/  SHF.R.U32.HI R39, RZ, 0x3, R34 ;  /* 0x00000003ff277819 */ /* 0x000fe40000011622 */
[----:B------:R-:W-:Y:S01]  /*0400*/  SHF.R.U32.HI R35, RZ, 0x3, R31 ;  /* 0x00000003ff237819 */ /* 0x000fe2000001161f */
[--C-:B-1----:R-:W-:Y:S01]  /*0410*/  IMAD R32, R21, UR10, R16.reuse ;  /* 0x0000000a15207c24 */ /* 0x102fe2000f8e0210 */
[----:B------:R-:W-:Y:S01]  /*0420*/  SHF.R.U32.HI R37, RZ, 0x3, R33 ;  /* 0x00000003ff257819 */ /* 0x000fe20000011621 */
[--C-:B------:R-:W-:Y:S01]  /*0430*/  IMAD R39, R39, UR10, R16.reuse ;  /* 0x0000000a27277c24 */ /* 0x100fe2000f8e0210 */
[----:B------:R-:W-:Y:S01]  /*0440*/  ISETP.GE.AND P1, PT, R16, UR10, PT ;  /* 0x0000000a10007c0c */ /* 0x000fe2000bf26270 */
[----:B0-----:R-:W-:Y:S01]  /*0450*/  ULEA UR6, UR7, UR6, 0x18 ;  /* 0x0000000607067291 */ /* 0x001fe2000f8ec0ff */
[----:B------:R-:W-:-:S02]  /*0460*/  IMAD R35, R35, UR10, R16 ;  /* 0x0000000a23237c24 */ /* 0x000fc4000f8e0210 */
[----:B------:R-:W-:-:S03]  /*0470*/  IMAD R37, R37, UR10, R16 ;  /* 0x0000000a25257c24 */ /* 0x000fc6000f8e0210 */
[----:B------:R-:W-:-:S05]  /*0480*/  LEA R28, R7, UR6, 0x1 ;  /* 0x00000006071c7c11 */ /* 0x000fca000f8e08ff */
[----:B------:R-:W-:-:S07]  /*0490*/  VIADD R36, R28, 0x2c0 ;  /* 0x000002c01c247836 */ /* 0x000fce0000000000 */
.L_x_5:
[----:B------:R-:W-:Y:S02]  /*04a0*/  ISETP.GE.OR P2, PT, R30, UR11, P1 ;  /* 0x0000000b1e007c0c */ /* 0x000fe40008f46670 */
[----:B------:R-:W-:-:S04]  /*04b0*/  ISETP.GE.AND P0, PT, R16, UR12, PT ;  /* 0x0000000c10007c0c */ /* 0x000fc8000bf06270 */
[----:B------:R-:W-:Y:S02]  /*04c0*/  ISETP.LT.AND P3, PT, R31, UR11, !P0 ;  /* 0x0000000b1f007c0c */ /* 0x000fe4000c761270 */
[----:B------:R-:W-:-:S05]  /*04d0*/  ISETP.LT.AND P4, PT, R34, UR11, !P0 ;  /* 0x0000000b22007c0c */ /* 0x000fca000c781270 */
[----:B------:R-:W0:Y:S01]  /*04e0*/  @!P2 LDC.64 R20, c[0x0][0x398] ;  /* 0x0000e600ff14ab82 */ /* 0x000e220000000a00 */
[----:B------:R-:W-:-:S05]  /*04f0*/  @!P2 SHF.R.U32.HI R23, RZ, 0x7, R30 ;  /* 0x00000007ff17a819 */ /* 0x000fca000001161e */
[----:B------:R-:W-:Y:S02]  /*0500*/  @!P2 IMAD R23, R23, UR12, R16 ;  /* 0x0000000c1717ac24 */ /* 0x000fe4000f8e0210 */
[----:B------:R-:W1:Y:S08]  /*0510*/  @!P2 LDC.64 R42, c[0x0][0x388] ;  /* 0x0000e200ff2aab82 */ /* 0x000e700000000a00 */
[----:B------:R-:W2:Y:S08]  /*0520*/  @P3 LDC.64 R44, c[0x0][0x388] ;  /* 0x0000e200ff2c3b82 */ /* 0x000eb00000000a00 */
[----:B------:R-:W3:Y:S01]  /*0530*/  @P3 LDC.64 R24, c[0x0][0x398] ;  /* 0x0000e600ff183b82 */ /* 0x000ee20000000a00 */
[----:B0-----:R-:W-:-:S05]  /*0540*/  @!P2 IMAD.WIDE R20, R23, 0x2, R20 ;  /* 0x000000021714a825 */ /* 0x001fca00078e0214 */
[----:B------:R0:W4:Y:S01]  /*0550*/  @!P2 LDG.E.U16.CONSTANT R41, desc[UR8][R20.64] ;  /* 0x000000081429a981 */ /* 0x000122000c1e9500 */
[----:B-1----:R-:W-:Y:S01]  /*0560*/  @!P2 IMAD.WIDE R42, R32, 0x4, R42 ;  /* 0x00000004202aa825 */ /* 0x002fe200078e022a */
[----:B------:R-:W-:Y:S01]  /*0570*/  ISETP.LT.AND P0, PT, R33, UR11, !P0 ;  /* 0x0000000b21007c0c */ /* 0x000fe2000c701270 */
[----:B------:R-:W1:Y:S04]  /*0580*/  @P4 LDC.64 R22, c[0x0][0x398] ;  /* 0x0000e600ff164b82 */ /* 0x000e680000000a00 */
[----:B------:R5:W4:Y:S01]  /*0590*/  @!P2 LDG.E.CONSTANT R42, desc[UR8][R42.64] ;  /* 0x000000082a2aa981 */ /* 0x000b22000c1e9900 */
[----:B0-----:R-:W-:Y:S01]  /*05a0*/  @P3 SHF.R.U32.HI R21, RZ, 0x7, R31 ;  /* 0x00000007ff153819 */ /* 0x001fe2000001161f */
[----:B--2---:R-:W-:-:S05]  /*05b0*/  @P3 IMAD.WIDE R44, R35, 0x4, R44 ;  /* 0x00000004232c3825 */ /* 0x004fca00078e022c */
[----:B------:R0:W2:Y:S01]  /*05c0*/  @P3 LDG.E.CONSTANT R40, desc[UR8][R44.64] ;  /* 0x000000082c283981 */ /* 0x0000a2000c1e9900 */
[----:B-----5:R-:W-:Y:S02]  /*05d0*/  @P3 IMAD R43, R21, UR12, R16 ;  /* 0x0000000c152b3c24 */ /* 0x020fe4000f8e0210 */
[----:B------:R-:W5:Y:S02]  /*05e0*/  @P4 LDC.64 R20, c[0x0][0x388] ;  /* 0x0000e200ff144b82 */ /* 0x000f640000000a00 */
[----:B---3--:R-:W-:Y:S01]  /*05f0*/  @P3 IMAD.WIDE R24, R43, 0x2, R24 ;  /* 0x000000022b183825 */ /* 0x008fe200078e0218 */
[----:B------:R-:W-:-:S05]  /*0600*/  @P4 SHF.R.U32.HI R43, RZ, 0x7, R34 ;  /* 0x00000007ff2b4819 */ /* 0x000fca0000011622 */
[----:B0-----:R-:W-:Y:S02]  /*0610*/  @P4 IMAD R45, R43, UR12, R16 ;  /* 0x0000000c2b2d4c24 */ /* 0x001fe4000f8e0210 */
[----:B------:R0:W3:Y:S02]  /*0620*/  @P3 LDG.E.U16.CONSTANT R43, desc[UR8][R24.64] ;  /* 0x00000008182b3981 */ /* 0x0000e4000c1e9500 */
[----:B0-----:R-:W0:Y:S01]  /*0630*/  @P0 LDC.64 R24, c[0x0][0x388] ;  /* 0x0000e200ff180b82 */ /* 0x001e220000000a00 */
[----:B-1----:R-:W-:-:S04]  /*0640*/  @P4 IMAD.WIDE R22, R45, 0x2, R22 ;  /* 0x000000022d164825 */ /* 0x002fc800078e0216 */
[----:B-----5:R-:W-:Y:S02]  /*0650*/  @P4 IMAD.WIDE R44, R39, 0x4, R20 ;  /* 0x00000004272c4825 */ /* 0x020fe400078e0214 */
[----:B------:R1:W5:Y:S01]  /*0660*/  @P4 LDG.E.U16.CONSTANT R22, desc[UR8][R22.64] ;  /* 0x0000000816164981 */ /* 0x000362000c1e9500 */
[----:B------:R-:W0:Y:S03]  /*0670*/  @P0 LDC.64 R20, c[0x0][0x398] ;  /* 0x0000e600ff140b82 */ /* 0x000e260000000a00 */
[----:B------:R-:W5:Y:S01]  /*0680*/  @P4 LDG.E.CONSTANT R44, desc[UR8][R44.64] ;  /* 0x000000082c2c4981 */ /* 0x000f62000c1e9900 */
[----:B-1----:R-:W-:Y:S01]  /*0690*/  @P0 SHF.R.U32.HI R23, RZ, 0x7, R33 ;  /* 0x00000007ff170819 */ /* 0x002fe20000011621 */
[----:B0-----:R-:W-:-:S06]  /*06a0*/  @P0 IMAD.WIDE R24, R37, 0x4, R24 ;  /* 0x0000000425180825 */ /* 0x001fcc00078e0218 */
[----:B------:R0:W5:Y:S01]  /*06b0*/  @P0 LDG.E.CONSTANT R24, desc[UR8][R24.64] ;  /* 0x0000000818180981 */ /* 0x000162000c1e9900 */
[----:B------:R-:W-:-:S04]  /*06c0*/  @P0 IMAD R23, R23, UR12, R16 ;  /* 0x0000000c17170c24 */ /* 0x000fc8000f8e0210 */
[----:B------:R-:W-:-:S06]  /*06d0*/  @P0 IMAD.WIDE R20, R23, 0x2, R20 ;  /* 0x0000000217140825 */ /* 0x000fcc00078e0214 */
[----:B------:R1:W5:Y:S01]  /*06e0*/  @P0 LDG.E.U16.CONSTANT R20, desc[UR8][R20.64] ;  /* 0x0000000814140981 */ /* 0x000362000c1e9500 */
[----:B0-----:R-:W-:Y:S02]  /*06f0*/  LOP3.LUT R25, R27, 0x8, RZ, 0xfc, !PT ;  /* 0x000000081b197812 */ /* 0x001fe400078efcff */
[C---:B-1----:R-:W-:Y:S01]  /*0700*/  @P0 LOP3.LUT R21, R29.reuse, 0x1c, RZ, 0xc0, !PT ;  /* 0x0000001c1d150812 */ /* 0x042fe200078ec0ff */
[----:B------:R-:W-:Y:S02]  /*0710*/  VIADD R30, R30, 0x8 ;  /* 0x000000081e1e7836 */ /* 0x000fe40000000000 */
[----:B------:R-:W-:Y:S02]  /*0720*/  VIADD R29, R29, 0x20 ;  /* 0x000000201d1d7836 */ /* 0x000fe40000000000 */
[----:B------:R-:W-:Y:S02]  /*0730*/  VIADD R33, R33, 0x8 ;  /* 0x0000000821217836 */ /* 0x000fe40000000000 */
[----:B------:R-:W-:-:S02]  /*0740*/  VIADD R34, R34, 0x8 ;  /* 0x0000000822227836 */ /* 0x000fc40000000000 */
[----:B------:R-:W-:Y:S02]  /*0750*/  VIADD R31, R31, 0x8 ;  /* 0x000000081f1f7836 */ /* 0x000fe40000000000 */
[----:B------:R-:W-:Y:S02]  /*0760*/  VIADD R32, R32, UR12 ;  /* 0x0000000c20207c36 */ /* 0x000fe40008000000 */
[----:B------:R-:W-:Y:S02]  /*0770*/  VIADD R35, R35, UR12 ;  /* 0x0000000c23237c36 */ /* 0x000fe40008000000 */
[----:B------:R-:W-:Y:S02]  /*0780*/  VIADD R39, R39, UR12 ;  /* 0x0000000c27277c36 */ /* 0x000fe40008000000 */
[----:B------:R-:W-:Y:S01]  /*0790*/  VIADD R37, R37, UR12 ;  /* 0x0000000c25257c36 */ /* 0x000fe20008000000 */
[----:B----4-:R-:W-:Y:S02]  /*07a0*/  @!P2 SHF.R.S32.HI R42, RZ, R27, R42 ;  /* 0x0000001bff2aa219 */ /* 0x010fe4000001142a */
[----:B--2---:R-:W-:-:S02]  /*07b0*/  @P3 SHF.R.S32.HI R40, RZ, R25, R40 ;  /* 0x00000019ff283219 */ /* 0x004fc40000011428 */
[----:B------:R-:W-:Y:S02]  /*07c0*/  LOP3.LUT R25, R27, 0x10, RZ, 0xfc, !PT ;  /* 0x000000101b197812 */ /* 0x000fe400078efcff */
[----:B------:R-:W-:Y:S02]  /*07d0*/  @!P2 LOP3.LUT R42, R42, 0xf, RZ, 0xc0, !PT ;  /* 0x0000000f2a2aa812 */ /* 0x000fe400078ec0ff */
[----:B------:R-:W-:-:S03]  /*07e0*/  @P3 LOP3.LUT R40, R40, 0xf, RZ, 0xc0, !PT ;  /* 0x0000000f28283812 */ /* 0x000fc600078ec0ff */
[----:B------:R-:W-:Y:S02]  /*07f0*/  @!P2 VIADD R42, R42, 0xfffffff8 ;  /* 0xfffffff82a2aa836 */ /* 0x000fe40000000000 */
[----:B------:R-:W-:Y:S02]  /*0800*/  @P3 VIADD R40, R40, 0xfffffff8 ;  /* 0xfffffff828283836 */ /* 0x000fe40000000000 */
[----:B------:R-:W-:Y:S01]  /*0810*/  @!P2 HADD2.F32 R23, -RZ, R41.H0_H0 ;  /* 0x20000029ff17a230 */ /* 0x000fe20000004100 */
[----:B------:R-:W-:Y:S01]  /*0820*/  @!P2 I2FP.F32.S32 R42, R42 ;  /* 0x0000002a002aa245 */ /* 0x000fe20000201400 */
[----:B---3--:R-:W-:Y:S01]  /*0830*/  @P3 HADD2.F32 R43, -RZ, R43.H0_H0 ;  /* 0x2000002bff2b3230 */ /* 0x008fe20000004100 */
[----:B------:R-:W-:-:S03]  /*0840*/  @P3 I2FP.F32.S32 R40, R40 ;  /* 0x0000002800283245 */ /* 0x000fc60000201400 */
[----:B------:R-:W-:Y:S01]  /*0850*/  @!P2 FMUL R23, R23, R42 ;  /* 0x0000002a1717a220 */ /* 0x000fe20000400000 */
[----:B-----5:R-:W-:-:S04]  /*0860*/  @P4 SHF.R.S32.HI R44, RZ, R25, R44 ;  /* 0x00000019ff2c4219 */ /* 0x020fc8000001142c */
[----:B------:R-:W-:Y:S02]  /*0870*/  @P4 LOP3.LUT R44, R44, 0xf, RZ, 0xc0, !PT ;  /* 0x0000000f2c2c4812 */ /* 0x000fe400078ec0ff */
[----:B------:R-:W-:-:S04]  /*0880*/  @P0 SHF.R.S32.HI R21, RZ, R21, R24 ;  /* 0x00000015ff150219 */ /* 0x000fc80000011418 */
[----:B------:R-:W-:-:S05]  /*0890*/  @P0 LOP3.LUT R21, R21, 0xf, RZ, 0xc0, !PT ;  /* 0x0000000f15150812 */ /* 0x000fca00078ec0ff */
[----:B------:R-:W-:Y:S02]  /*08a0*/  @P0 VIADD R24, R21, 0xfffffff8 ;  /* 0xfffffff815180836 */ /* 0x000fe40000000000 */
[----:B------:R-:W-:-:S03]  /*08b0*/  @P0 HADD2.F32 R20, -RZ, R20.H0_H0 ;  /* 0x20000014ff140230 */ /* 0x000fc60000004100 */
[----:B------:R-:W-:Y:S01]  /*08c0*/  @P0 I2FP.F32.S32 R25, R24 ;  /* 0x0000001800190245 */ /* 0x000fe20000201400 */
[----:B------:R-:W-:-:S04]  /*08d0*/  @P4 VIADD R44, R44, 0xfffffff8 ;  /* 0xfffffff82c2c4836 */ /* 0x000fc80000000000 */
[----:B------:R-:W-:Y:S01]  /*08e0*/  @P0 FMUL R25, R20, R25 ;  /* 0x0000001914190220 */ /* 0x000fe20000400000 */
[----:B------:R-:W-:Y:S01]  /*08f0*/  @P4 HADD2.F32 R22, -RZ, R22.H0_H0 ;  /* 0x20000016ff164230 */ /* 0x000fe20000004100 */
[----:B------:R-:W-:Y:S02]  /*0900*/  @P4 I2FP.F32.S32 R21, R44 ;  /* 0x0000002c00154245 */ /* 0x000fe40000201400 */
[----:B------:R-:W-:Y:S01]  /*0910*/  @!P0 PRMT R24, RZ, 0x7610, R24 ;  /* 0x00007610ff188816 */ /* 0x000fe20000000018 */
[----:B------:R-:W-:Y:S01]  /*0920*/  @P3 FMUL R40, R43, R40 ;  /* 0x000000282b283220 */ /* 0x000fe20000400000 */
[----:B------:R-:W-:Y:S02]  /*0930*/  @P0 F2FP.F16.F32.PACK_AB R24, RZ, R25 ;  /* 0x00000019ff18023e */ /* 0x000fe400000000ff */
[----:B------:R-:W-:Y:S01]  /*0940*/  ISETP.GE.U32.AND P0, PT, R38, 0x80, PT ;  /* 0x000000802600780c */ /* 0x000fe20003f06070 */
[----:B------:R-:W-:Y:S01]  /*0950*/  @P4 FMUL R22, R22, R21 ;  /* 0x0000001516164220 */ /* 0x000fe20000400000 */
[----:B------:R-:W-:-:S02]  /*0960*/  @!P3 PRMT R20, RZ, 0x7610, R20 ;  /* 0x00007610ff14b816 */ /* 0x000fc40000000014 */
[----:B------:R-:W-:Y:S02]  /*0970*/  @!P2 F2FP.F16.F32.PACK_AB R23, RZ, R23 ;  /* 0x00000017ff17a23e */ /* 0x000fe400000000ff */
[----:B------:R-:W-:Y:S02]  /*0980*/  @P3 F2FP.F16.F32.PACK_AB R20, RZ, R40 ;  /* 0x00000028ff14323e */ /* 0x000fe400000000ff */
[----:B------:R-:W-:Y:S02]  /*0990*/  @!P4 PRMT R21, RZ, 0x7610, R21 ;  /* 0x00007610ff15c816 */ /* 0x000fe40000000015 */
[----:B------:R-:W-:Y:S02]  /*09a0*/  @P4 F2FP.F16.F32.PACK_AB R21, RZ, R22 ;  /* 0x00000016ff15423e */ /* 0x000fe400000000ff */
[----:B------:R-:W-:Y:S02]  /*09b0*/  @P2 PRMT R23, RZ, 0x7610, R23 ;  /* 0x00007610ff172816 */ /* 0x000fe40000000017 */
[----:B------:R-:W-:Y:S01]  /*09c0*/  PRMT R22, R20, 0x7610, R22 ;  /* 0x0000761014167816 */ /* 0x000fe20000000016 */
[----:B------:R-:W-:Y:S01]  /*09d0*/  VIADD R20, R38, 0x80 ;  /* 0x0000008026147836 */ /* 0x000fe20000000000 */
[----:B------:R-:W-:Y:S03]  /*09e0*/  STS.U16 [R36+-0x40], R21 ;  /* 0xffffc01524007388 */ /* 0x000fe60000000400 */
[----:B------:R-:W-:Y:S01]  /*09f0*/  IMAD.MOV.U32 R38, RZ, RZ, R20 ;  /* 0x000000ffff267224 */ /* 0x000fe200078e0014 */
[----:B------:R-:W-:Y:S04]  /*0a00*/  STS.U16 [R36+-0xc0], R23 ;  /* 0xffff401724007388 */ /* 0x000fe80000000400 */
[----:B------:R-:W-:Y:S04]  /*0a10*/  STS.U16 [R36+-0x80], R22 ;  /* 0xffff801624007388 */ /* 0x000fe80000000400 */
[----:B------:R0:W-:Y:S02]  /*0a20*/  STS.U16 [R36], R24 ;  /* 0x0000001824007388 */ /* 0x0001e40000000400 */
[----:B0-----:R-:W-:Y:S01]  /*0a30*/  VIADD R36, R36, 0x100 ;  /* 0x0000010024247836 */ /* 0x001fe20000000000 */
[----:B------:R-:W-:Y:S06]  /*0a40*/  @!P0 BRA `(.L_x_5) ;  /* 0xfffffff800948947 */ /* 0x000fec000383ffff */
[----:B------:R-:W-:Y:S05]  /*0a50*/  BSYNC.RECONVERGENT B1 ;  /* 0x0000000000017941 */ /* 0x000fea0003800200 */
.L_x_4:
[----:B------:R-:W-:Y:S05]  /*0a60*/  BRA `(.L_x_3) ;  /* 0x00000000003c7947 */ /* 0x000fea0003800000 */
.L_x_2:
[----:B------:R-:W-:-:S13]  /*0a70*/  ISETP.GE.U32.AND P0, PT, R7, 0x10, PT ;  /* 0x000000100700780c */ /* 0x000fda0003f06070 */
[----:B------:R-:W-:Y:S05]  /*0a80*/  @P0 BRA `(.L_x_3) ;  /* 0x0000000000340947 */ /* 0x000fea0003800000 */
[----:B------:R-:W0:Y:S01]  /*0a90*/  LDC R22, c[0x0][0x3a8] ;  /* 0x0000ea00ff167b82 */ /* 0x000e220000000800 */
[----:B------:R-:W-:Y:S01]  /*0aa0*/  VIADD R23, R7, UR4 ;  /* 0x0000000407177c36 */ /* 0x000fe20008000000 */
[----:B------:R-:W-:Y:S04]  /*0ab0*/  BSSY.RECONVERGENT B1, `(.L_x_6) ;  /* 0x0000009000017945 */ /* 0x000fe80003800200 */
[----:B0-----:R-:W-:-:S13]  /*0ac0*/  ISETP.GE.AND P0, PT, R23, R22, PT ;  /* 0x000000161700720c */ /* 0x001fda0003f06270 */
[----:B------:R-:W-:Y:S05]  /*0ad0*/  @P0 BRA `(.L_x_7) ;  /* 0x0000000000140947 */ /* 0x000fea0003800000 */
[----:B------:R-:W0:Y:S01]  /*0ae0*/  LDC.64 R20, c[0x0][0x380] ;  /* 0x0000e000ff147b82 */ /* 0x000e220000000a00 */
[----:B------:R-:W-:-:S04]  /*0af0*/  IMAD R23, R22, UR5, R23 ;  /* 0x0000000516177c24 */ /* 0x000fc8000f8e0217 */
[----:B0-----:R-:W-:-:S06]  /*0b00*/  IMAD.WIDE R20, R23, 0x2, R20 ;  /* 0x0000000217147825 */ /* 0x001fcc00078e0214 */
[----:B------:R0:W5:Y:S01]  /*0b10*/  LDG.E.U16.CONSTANT R21, desc[UR8][R20.64] ;  /* 0x0000000814157981 */ /* 0x000162000c1e9500 */
[----:B------:R-:W-:Y:S05]  /*0b20*/  BRA `(.L_x_8) ;  /* 0x0000000000047947 */ /* 0x000fea0003800000 */
.L_x_7:
[----:B------:R-:W-:-:S07]  /*0b30*/  PRMT R21, RZ, 0x7610, R21 ;  /* 0x00007610ff157816 */ /* 0x000fce0000000015 */
.L_x_8:
[----:B------:R-:W-:Y:S05]  /*0b40*/  BSYNC.RECONVERGENT B1 ;  /* 0x0000000000017941 */ /* 0x000fea0003800200 */
.L_x_6:
[----:B-----5:R1:W-:Y:S02]  /*0b50*/  STS.U16 [R28], R21 ;  /* 0x000000151c007388 */ /* 0x0203e40000000400 */
.L_x_3:
[----:B------:R-:W-:Y:S05]  /*0b60*/  BSYNC.RECONVERGENT B0 ;  /* 0x0000000000007941 */ /* 0x000fea0003800200 */
.L_x_1:
[----:B------:R-:W2:Y:S08]  /*0b70*/  S2UR UR7, SR_CgaCtaId ;  /* 0x00000000000779c3 */ /* 0x000eb00000008800 */
[----:B------:R-:W-:Y:S01]  /*0b80*/  BAR.SYNC.DEFER_BLOCKING 0x0 ;  /* 0x0000000000007b1d */ /* 0x000fe20000010000 */
[----:B------:R-:W-:Y:S02]  /*0b90*/  ISETP.GT.U32.AND P0, PT, R7, 0xf, PT ;  /* 0x0000000f0700780c */ /* 0x000fe40003f04070 */
[----:B------:R-:W-:-:S03]  /*0ba0*/  LOP3.LUT R18, R18, 0xfffffdff, RZ, 0xc0, !PT ;  /* 0xfffffdff12127812 */ /* 0x000fc600078ec0ff */
[----:B------:R-:W-:Y:S01]  /*0bb0*/  UMOV UR6, 0x400 ;  /* 0x0000040000067882 */ /* 0x000fe20000000000 */
[----:B------:R-:W-:Y:S07]  /*0bc0*/  BSSY.RECONVERGENT B0, `(.L_x_9) ;  /* 0x000004b000007945 */ /* 0x000fee0003800200 */
[----:B------:R-:W-:Y:S01]  /*0bd0*/  @P0 LOP3.LUT R18, R18, 0x200, RZ, 0xfc, !PT ;  /* 0x0000020012120812 */ /* 0x000fe200078efcff */
[----:B--2---:R-:W-:Y:S01]  /*0be0*/  ULEA UR6, UR7, UR6, 0x18 ;  /* 0x0000000607067291 */ /* 0x004fe2000f8ec0ff */
[----:B------:R-:W-:Y:S11]  /*0bf0*/  @P0 BRA `(.L_x_10) ;  /* 0x00000004001c0947 */ /* 0x000ff60003800000 */
[----:B------:R-:W-:Y:S01]  /*0c00*/  IMAD.SHL.U32 R22, R7, 0x4, RZ ;  /* 0x0000000407167824 */ /* 0x000fe200078e00ff */
[----:B0-----:R-:W0:Y:S04]  /*0c10*/  LDS.U16 R20, [UR6] ;  /* 0x00000006ff147984 */ /* 0x001e280008000400 */
[C---:B------:R-:W-:Y:S01]  /*0c20*/  ISETP.EQ.AND P0, PT, R22.reuse, RZ, PT ;  /* 0x000000ff1600720c */ /* 0x040fe20003f02270 */
[----:B-1----:R-:W1:Y:S01]  /*0c30*/  LDS.U16 R21, [R28+0x200] ;  /* 0x000200001c157984 */ /* 0x002e620000000400 */
[C---:B------:R-:W-:Y:S02]  /*0c40*/  ISETP.EQ.AND P3, PT, R22.reuse, 0x4, PT ;  /* 0x000000041600780c */ /* 0x040fe40003f62270 */
[C---:B------:R-:W-:Y:S02]  /*0c50*/  ISETP.EQ.AND P2, PT, R22.reuse, 0x8, PT ;  /* 0x000000081600780c */ /* 0x040fe40003f42270 */
[----:B------:R-:W-:-:S02]  /*0c60*/  ISETP.EQ.AND P1, PT, R22, 0xc, PT ;  /* 0x0000000c1600780c */ /* 0x000fc40003f22270 */
[C---:B------:R-:W-:Y:S02]  /*0c70*/  ISETP.EQ.AND P4, PT, R22.reuse, 0x34, PT ;  /* 0x000000341600780c */ /* 0x040fe40003f82270 */
[C---:B------:R-:W-:Y:S02]  /*0c80*/  ISETP.EQ.AND P5, PT, R22.reuse, 0x38, PT ;  /* 0x000000381600780c */ /* 0x040fe40003fa2270 */
[C---:B------:R-:W-:Y:S01]  /*0c90*/  ISETP.EQ.AND P6, PT, R22.reuse, 0x3c, PT ;  /* 0x0000003c1600780c */ /* 0x040fe20003fc2270 */
[----:B------:R-:W-:Y:S01]  /*0ca0*/  @P0 IMAD.MOV.U32 R23, RZ, RZ, R0 ;  /* 0x000000ffff170224 */ /* 0x000fe200078e0000 */
[C---:B------:R-:W-:Y:S01]  /*0cb0*/  ISETP.EQ.AND P0, PT, R22.reuse, 0x10, PT ;  /* 0x000000101600780c */ /* 0x040fe20003f02270 */
[----:B------:R-:W-:Y:S01]  /*0cc0*/  @P3 IMAD.MOV.U32 R23, RZ, RZ, R2 ;  /* 0x000000ffff173224 */ /* 0x000fe200078e0002 */
[C---:B------:R-:W-:Y:S01]  /*0cd0*/  ISETP.EQ.AND P3, PT, R22.reuse, 0x30, PT ;  /* 0x000000301600780c */ /* 0x040fe20003f62270 */
[----:B------:R-:W-:Y:S01]  /*0ce0*/  @P2 IMAD.MOV.U32 R23, RZ, RZ, R3 ;  /* 0x000000ffff172224 */ /* 0x000fe200078e0003 */
[C---:B------:R-:W-:Y:S01]  /*0cf0*/  ISETP.EQ.AND P2, PT, R22.reuse, 0x2c, PT ;  /* 0x0000002c1600780c */ /* 0x040fe20003f42270 */
[----:B------:R-:W-:Y:S01]  /*0d00*/  @P1 IMAD.MOV.U32 R23, RZ, RZ, R4 ;  /* 0x000000ffff171224 */ /* 0x000fe200078e0004 */
[----:B------:R-:W-:-:S02]  /*0d10*/  ISETP.EQ.AND P1, PT, R22, 0x28, PT ;  /* 0x000000281600780c */ /* 0x000fc40003f22270 */
[----:B------:R-:W-:Y:S02]  /*0d20*/  P2R R25, PR, RZ, 0x4 ;  /* 0x00000004ff197803 */ /* 0x000fe40000000000 */
[----:B------:R-:W-:Y:S02]  /*0d30*/  P2R R29, PR, RZ, 0x2 ;  /* 0x00000002ff1d7803 */ /* 0x000fe40000000000 */
[----:B------:R-:W-:Y:S01]  /*0d40*/  P2R R24, PR, RZ, 0x8 ;  /* 0x00000008ff187803 */ /* 0x000fe20000000000 */
[----:B------:R-:W-:Y:S01]  /*0d50*/  @P0 IMAD.MOV.U32 R23, RZ, RZ, R5 ;  /* 0x000000ffff170224 */ /* 0x000fe200078e0005 */
[----:B------:R-:W-:Y:S01]  /*0d60*/  ISETP.EQ.AND P0, PT, R22, 0x14, PT ;  /* 0x000000141600780c */ /* 0x000fe20003f02270 */
[----:B0-----:R-:W-:-:S12]  /*0d70*/  HADD2.F32 R20, -RZ, R20.H0_H0 ;  /* 0x20000014ff147230 */ /* 0x001fd80000004100 */
[----:B------:R-:W-:Y:S01]  /*0d80*/  @P0 IMAD.MOV.U32 R23, RZ, RZ, R6 ;  /* 0x000000ffff170224 */ /* 0x000fe200078e0006 */
[----:B------:R-:W-:Y:S01]  /*0d90*/  ISETP.EQ.AND P0, PT, R22, 0x18, PT ;  /* 0x000000181600780c */ /* 0x000fe20003f02270 */
[----:B-1----:R-:W-:-:S12]  /*0da0*/  HADD2.F32 R21, -RZ, R21.H0_H0 ;  /* 0x20000015ff157230 */ /* 0x002fd80000004100 */
[----:B------:R-:W-:Y:S01]  /*0db0*/  @P0 IMAD.MOV.U32 R23, RZ, RZ, R8 ;  /* 0x000000ffff170224 */ /* 0x000fe200078e0008 */
[----:B------:R-:W-:-:S13]  /*0dc0*/  ISETP.EQ.AND P0, PT, R22, 0x1c, PT ;  /* 0x0000001c1600780c */ /* 0x000fda0003f02270 */
[----:B------:R-:W-:Y:S01]  /*0dd0*/  @P0 IMAD.MOV.U32 R23, RZ, RZ, R9 ;  /* 0x000000ffff170224 */ /* 0x000fe200078e0009 */
[----:B------:R-:W-:-:S13]  /*0de0*/  ISETP.EQ.AND P0, PT, R22, 0x20, PT ;  /* 0x000000201600780c */ /* 0x000fda0003f02270 */
[----:B------:R-:W-:Y:S01]  /*0df0*/  @P0 IMAD.MOV.U32 R23, RZ, RZ, R10 ;  /* 0x000000ffff170224 */ /* 0x000fe200078e000a */
[----:B------:R-:W-:-:S04]  /*0e00*/  ISETP.EQ.AND P0, PT, R22, 0x24, PT ;  /* 0x000000241600780c */ /* 0x000fc80003f02270 */
[----:B------:R-:W-:-:S09]  /*0e10*/  P2R R30, PR, RZ, 0x1 ;  /* 0x00000001ff1e7803 */ /* 0x000fd20000000000 */
[----:B------:R-:W-:Y:S01]  /*0e20*/  @P0 IMAD.MOV.U32 R23, RZ, RZ, R12 ;  /* 0x000000ffff170224 */ /* 0x000fe200078e000c */
[C---:B------:R-:W-:Y:S01]  /*0e30*/  ISETP.EQ.AND P0, PT, R22.reuse, RZ, PT ;  /* 0x000000ff1600720c */ /* 0x040fe20003f02270 */
[----:B------:R-:W-:Y:S01]  /*0e40*/  @P1 IMAD.MOV.U32 R23, RZ, RZ, R13 ;  /* 0x000000ffff171224 */ /* 0x000fe200078e000d */
[C---:B------:R-:W-:Y:S01]  /*0e50*/  ISETP.EQ.AND P1, PT, R22.reuse, 0xc, PT ;  /* 0x0000000c1600780c */ /* 0x040fe20003f22270 */
[----:B------:R-:W-:Y:S01]  /*0e60*/  @P2 IMAD.MOV.U32 R23, RZ, RZ, R14 ;  /* 0x000000ffff172224 */ /* 0x000fe200078e000e */
[C---:B------:R-:W-:Y:S01]  /*0e70*/  ISETP.EQ.AND P2, PT, R22.reuse, 0x8, PT ;  /* 0x000000081600780c */ /* 0x040fe20003f42270 */
[----:B------:R-:W-:Y:S01]  /*0e80*/  @P3 IMAD.MOV.U32 R23, RZ, RZ, R15 ;  /* 0x000000ffff173224 */ /* 0x000fe200078e000f */
[----:B------:R-:W-:Y:S01]  /*0e90*/  ISETP.EQ.AND P3, PT, R22, 0x4, PT ;  /* 0x000000041600780c */ /* 0x000fe20003f62270 */
[----:B------:R-:W-:Y:S02]  /*0ea0*/  @P4 IMAD.MOV.U32 R23, RZ, RZ, R17 ;  /* 0x000000ffff174224 */ /* 0x000fe400078e0011 */
[----:B------:R-:W-:-:S02]  /*0eb0*/  @P5 IMAD.MOV.U32 R23, RZ, RZ, R19 ;  /* 0x000000ffff175224 */ /* 0x000fc400078e0013 */
[----:B------:R-:W-:-:S04]  /*0ec0*/  @P6 IMAD.MOV.U32 R23, RZ, RZ, R26 ;  /* 0x000000ffff176224 */ /* 0x000fc800078e001a */
[----:B------:R-:W-:-:S04]  /*0ed0*/  FFMA R20, R20, R21, R23 ;  /* 0x0000001514147223 */ /* 0x000fc80000000017 */
[--C-:B------:R-:W-:Y:S01]  /*0ee0*/  @P0 IMAD.MOV.U32 R0, RZ, RZ, R20.reuse ;  /* 0x000000ffff000224 */ /* 0x100fe200078e0014 */
[C---:B------:R-:W-:Y:S01]  /*0ef0*/  ISETP.EQ.AND P0, PT, R22.reuse, 0x10, PT ;  /* 0x000000101600780c */ /* 0x040fe20003f02270 */
[--C-:B------:R-:W-:Y:S01]  /*0f00*/  @P3 IMAD.MOV.U32 R2, RZ, RZ, R20.reuse ;  /* 0x000000ffff023224 */ /* 0x100fe200078e0014 */
[C---:B------:R-:W-:Y:S01]  /*0f10*/  ISETP.EQ.AND P3, PT, R22.reuse, 0x14, PT ;  /* 0x000000141600780c */ /* 0x040fe20003f62270 */
[--C-:B------:R-:W-:Y:S01]  /*0f20*/  @P2 IMAD.MOV.U32 R3, RZ, RZ, R20.reuse ;  /* 0x000000ffff032224 */ /* 0x100fe200078e0014 */
[C---:B------:R-:W-:Y:S01]  /*0f30*/  ISETP.EQ.AND P2, PT, R22.reuse, 0x18, PT ;  /* 0x000000181600780c */ /* 0x040fe20003f42270 */
[--C-:B------:R-:W-:Y:S01]  /*0f40*/  @P1 IMAD.MOV.U32 R4, RZ, RZ, R20.reuse ;  /* 0x000000ffff041224 */ /* 0x100fe200078e0014 */
[----:B------:R-:W-:Y:S01]  /*0f50*/  ISETP.EQ.AND P1, PT, R22, 0x1c, PT ;  /* 0x0000001c1600780c */ /* 0x000fe20003f22270 */
[--C-:B------:R-:W-:Y:S02]  /*0f60*/  @P4 IMAD.MOV.U32 R17, RZ, RZ, R20.reuse ;  /* 0x000000ffff114224 */ /* 0x100fe400078e0014 */
[----:B------:R-:W-:-:S02]  /*0f70*/  @P5 IMAD.MOV.U32 R19, RZ, RZ, R20 ;  /* 0x000000ffff135224 */ /* 0x000fc400078e0014 */
[--C-:B------:R-:W-:Y:S02]  /*0f80*/  @P6 IMAD.MOV.U32 R26, RZ, RZ, R20.reuse ;  /* 0x000000ffff1a6224 */ /* 0x100fe400078e0014 */
[--C-:B------:R-:W-:Y:S01]  /*0f90*/  @P0 IMAD.MOV.U32 R5, RZ, RZ, R20.reuse ;  /* 0x000000ffff050224 */ /* 0x100fe200078e0014 */
[----:B------:R-:W-:Y:S01]  /*0fa0*/  ISETP.EQ.AND P0, PT, R22, 0x20, PT ;  /* 0x000000201600780c */ /* 0x000fe20003f02270 */
[--C-:B------:R-:W-:Y:S01]  /*0fb0*/  @P3 IMAD.MOV.U32 R6, RZ, RZ, R20.reuse ;  /* 0x000000ffff063224 */ /* 0x100fe200078e0014 */
[----:B------:R-:W-:Y:S01]  /*0fc0*/  ISETP.NE.AND P3, PT, R24, RZ, PT ;  /* 0x000000ff1800720c */ /* 0x000fe20003f65270 */
[--C-:B------:R-:W-:Y:S01]  /*0fd0*/  @P2 IMAD.MOV.U32 R8, RZ, RZ, R20.reuse ;  /* 0x000000ffff082224 */ /* 0x100fe200078e0014 */
[----:B------:R-:W-:Y:S01]  /*0fe0*/  ISETP.NE.AND P2, PT, R25, RZ, PT ;  /* 0x000000ff1900720c */ /* 0x000fe20003f45270 */
[----:B------:R-:W-:Y:S01]  /*0ff0*/  @P1 IMAD.MOV.U32 R9, RZ, RZ, R20 ;  /* 0x000000ffff091224 */ /* 0x000fe200078e0014 */
[----:B------:R-:W-:-:S07]  /*1000*/  ISETP.NE.AND P1, PT, R29, RZ, PT ;  /* 0x000000ff1d00720c */ /* 0x000fce0003f25270 */
[--C-:B------:R-:W-:Y:S01]  /*1010*/  @P0 IMAD.MOV.U32 R10, RZ, RZ, R20.reuse ;  /* 0x000000ffff0a0224 */ /* 0x100fe200078e0014 */
[----:B------:R-:W-:Y:S01]  /*1020*/  ISETP.NE.AND P0, PT, R30, RZ, PT ;  /* 0x000000ff1e00720c */ /* 0x000fe20003f05270 */
[--C-:B------:R-:W-:Y:S02]  /*1030*/  @P3 IMAD.MOV.U32 R15, RZ, RZ, R20.reuse ;  /* 0x000000ffff0f3224 */ /* 0x100fe400078e0014 */
[----:B------:R-:W-:Y:S02]  /*1040*/  @P2 MOV R14, R20 ;  /* 0x00000014000e2202 */ /* 0x000fe40000000f00 */
[----:B------:R-:W-:-:S08]  /*1050*/  @P1 IMAD.MOV.U32 R13, RZ, RZ, R20 ;  /* 0x000000ffff0d1224 */ /* 0x000fd000078e0014 */
[----:B------:R-:W-:-:S07]  /*1060*/  @P0 IMAD.MOV.U32 R12, RZ, RZ, R20 ;  /* 0x000000ffff0c0224 */ /* 0x000fce00078e0014 */
.L_x_10:
[----:B------:R-:W-:Y:S05]  /*1070*/  BSYNC.RECONVERGENT B0 ;  /* 0x0000000000007941 */ /* 0x000fea0003800200 */
.L_x_9:
[----:B------:R-:W-:Y:S01]  /*1080*/  ISETP.GT.U32.AND P0, PT, R7, 0xf, PT ;  /* 0x0000000f0700780c */ /* 0x000fe20003f04070 */
[----:B------:R-:W-:-:S12]  /*1090*/  BSSY.RECONVERGENT B0, `(.L_x_11) ;  /* 0x0000049000007945 */ /* 0x000fd80003800200 */
[----:B------:R-:W-:Y:S05]  /*10a0*/  @P0 BRA `(.L_x_12) ;  /* 0x00000004001c0947 */ /* 0x000fea0003800000 */
[----:B------:R-:W-:Y:S01]  /*10b0*/  IMAD.SHL.U32 R22, R7, 0x4, RZ ;  /* 0x0000000407167824 */ /* 0x000fe200078e00ff */
[----:B0-----:R-:W0:Y:S04]  /*10c0*/  LDS.U16 R20, [UR6+0x2] ;  /* 0x00000206ff147984 */ /* 0x001e280008000400 */
        /* <DEDUP_REMOVED lines=66> */
[--C-:B------:R-:W-:Y:S02]  /*14f0*/  @P2 IMAD.MOV.U32 R14, RZ, RZ, R20.reuse ;  /* 0x000000ffff0e2224 */ /* 0x100fe400078e0014 */
[----:B------:R-:W-:-:S08]  /*1500*/  @P1 IMAD.MOV.U32 R13, RZ, RZ, R20 ;  /* 0x000000ffff0d1224 */ /* 0x000fd000078e0014 */
[----:B------:R-:W-:-:S07]  /*1510*/  @P0 IMAD.MOV.U32 R12, RZ, RZ, R20 ;  /* 0x000000ffff0c0224 */ /* 0x000fce00078e0014 */
.L_x_12:
[----:B------:R-:W-:Y:S05]  /*1520*/  BSYNC.RECONVERGENT B0 ;  /* 0x0000000000007941 */ /* 0x000fea0003800200 */
.L_x_11:
        /* <DEDUP_REMOVED lines=45> */
[----:B------:R-:W-:Y:S01]  /*1800*/  @P4 IMAD.MOV.U32 R23, RZ, RZ, R17 ;  /* 0x000000ffff174224 */ /* 0x000fe200078e0011 */
[----:B------:R-:W-:Y:S01]  /*1810*/  @P5 MOV R23, R19 ;  /* 0x0000001300175202 */ /* 0x000fe20000000f00 */
        /* <DEDUP_REMOVED lines=27> */
.L_x_14:
[----:B------:R-:W-:Y:S05]  /*19d0*/  BSYNC.RECONVERGENT B0 ;  /* 0x0000000000007941 */ /* 0x000fea0003800200 */
.L_x_13:
        /* <DEDUP_REMOVED lines=74> */
.L_x_16:
[----:B------:R-:W-:Y:S05]  /*1e80*/  BSYNC.RECONVERGENT B0 ;  /* 0x0000000000007941 */ /* 0x000fea0003800200 */
.L_x_15:
        /* <DEDUP_REMOVED lines=14> */
[C---:B------:R-:W-:Y:S02]  /*1f70*/  ISETP.EQ.AND P0, PT, R22.reuse, 0x10, PT ;  /* 0x000000101600780c */ /* 0x040fe40003f02270 */
[----:B------:R-:W-:Y:S01]  /*1f80*/  @P3 MOV R23, R2 ;  /* 0x0000000200173202 */ /* 0x000fe20000000f00 */
[----:B------:R-:W-:Y:S01]  /*1f90*/  @P2 IMAD.MOV.U32 R23, RZ, RZ, R3 ;  /* 0x000000ffff172224 */ /* 0x000fe200078e0003 */
[C---:B------:R-:W-:Y:S01]  /*1fa0*/  ISETP.EQ.AND P2, PT, R22.reuse, 0x2c, PT ;  /* 0x0000002c1600780c */ /* 0x040fe20003f42270 */
[----:B------:R-:W-:Y:S01]  /*1fb0*/  @P1 IMAD.MOV.U32 R23, RZ, RZ, R4 ;  /* 0x000000ffff171224 */ /* 0x000fe200078e0004 */
[----:B------:R-:W-:-:S02]  /*1fc0*/  ISETP.EQ.AND P1, PT, R22, 0x28, PT ;  /* 0x000000281600780c */ /* 0x000fc40003f22270 */
[C---:B------:R-:W-:Y:S02]  /*1fd0*/  ISETP.EQ.AND P3, PT, R22.reuse, 0x30, PT ;  /* 0x000000301600780c */ /* 0x040fe40003f62270 */
[----:B------:R-:W-:Y:S02]  /*1fe0*/  P2R R29, PR, RZ, 0x2 ;  /* 0x00000002ff1d7803 */ /* 0x000fe40000000000 */
[----:B------:R-:W-:Y:S01]  /*1ff0*/  P2R R25, PR, RZ, 0x4 ;  /* 0x00000004ff197803 */ /* 0x000fe20000000000 */
[----:B------:R-:W-:Y:S01]  /*2000*/  @P0 IMAD.MOV.U32 R23, RZ, RZ, R5 ;  /* 0x000000ffff170224 */ /* 0x000fe200078e0005 */
[----:B------:R-:W-:Y:S02]  /*2010*/  ISETP.EQ.AND P0, PT, R22, 0x14, PT ;  /* 0x000000141600780c */ /* 0x000fe40003f02270 */
[----:B------:R-:W-:Y:S01]  /*2020*/  P2R R24, PR, RZ, 0x8 ;  /* 0x00000008ff187803 */ /* 0x000fe20000000000 */
[----:B0-----:R-:W-:-:S10]  /*2030*/  HADD2.F32 R20, -RZ, R20.H0_H0 ;  /* 0x20000014ff147230 */ /* 0x001fd40000004100 */
        /* <DEDUP_REMOVED lines=47> */
.L_x_18:
[----:B------:R-:W-:Y:S05]  /*2330*/  BSYNC.RECONVERGENT B0 ;  /* 0x0000000000007941 */ /* 0x000fea0003800200 */
.L_x_17:
        /* <DEDUP_REMOVED lines=61> */
[----:B------:R-:W-:Y:S02]  /*2710*/  ISETP.EQ.AND P0, PT, R22, 0x20, PT ;  /* 0x000000201600780c */ /* 0x000fe40003f02270 */
[----:B------:R-:W-:Y:S01]  /*2720*/  @P3 MOV R6, R20 ;  /* 0x0000001400063202 */ /* 0x000fe20000000f00 */
[--C-:B------:R-:W-:Y:S01]  /*2730*/  @P2 IMAD.MOV.U32 R8, RZ, RZ, R20.reuse ;  /* 0x000000ffff082224 */ /* 0x100fe200078e0014 */
[----:B------:R-:W-:Y:S01]  /*2740*/  ISETP.NE.AND P3, PT, R24, RZ, PT ;  /* 0x000000ff1800720c */ /* 0x000fe20003f65270 */
[----:B------:R-:W-:Y:S01]  /*2750*/  @P1 IMAD.MOV.U32 R9, RZ, RZ, R20 ;  /* 0x000000ffff091224 */ /* 0x000fe200078e0014 */
[----:B------:R-:W-:Y:S02]  /*2760*/  ISETP.NE.AND P2, PT, R25, RZ, PT ;  /* 0x000000ff1900720c */ /* 0x000fe40003f45270 */
[----:B------:R-:W-:-:S05]  /*2770*/  ISETP.NE.AND P1, PT, R29, RZ, PT ;  /* 0x000000ff1d00720c */ /* 0x000fca0003f25270 */
[----:B------:R-:W-:Y:S01]  /*2780*/  @P0 IMAD.MOV.U32 R10, RZ, RZ, R20 ;  /* 0x000000ffff0a0224 */ /* 0x000fe200078e0014 */
[----:B------:R-:W-:-:S03]  /*2790*/  ISETP.NE.AND P0, PT, R30, RZ, PT ;  /* 0x000000ff1e00720c */ /* 0x000fc60003f05270 */
[--C-:B------:R-:W-:Y:S02]  /*27a0*/  @P3 IMAD.MOV.U32 R15, RZ, RZ, R20.reuse ;  /* 0x000000ffff0f3224 */ /* 0x100fe400078e0014 */
[--C-:B------:R-:W-:Y:S02]  /*27b0*/  @P2 IMAD.MOV.U32 R14, RZ, RZ, R20.reuse ;  /* 0x000000ffff0e2224 */ /* 0x100fe400078e0014 */
[----:B------:R-:W-:-:S06]  /*27c0*/  @P1 IMAD.MOV.U32 R13, RZ, RZ, R20 ;  /* 0x000000ffff0d1224 */ /* 0x000fcc00078e0014 */
[----:B------:R-:W-:-:S07]  /*27d0*/  @P0 IMAD.MOV.U32 R12, RZ, RZ, R20 ;  /* 0x000000ffff0c0224 */ /* 0x000fce00078e0014 */
.L_x_20:
[----:B------:R-:W-:Y:S05]  /*27e0*/  BSYNC.RECONVERGENT B0 ;  /* 0x0000000000007941 */ /* 0x000fea0003800200 */
.L_x_19:
        /* <DEDUP_REMOVED lines=74> */
.L_x_22:
[----:B------:R-:W-:Y:S05]  /*2c90*/  BSYNC.RECONVERGENT B0 ;  /* 0x0000000000007941 */ /* 0x000fea0003800200 */
.L_x_21:
        /* <DEDUP_REMOVED lines=32> */
[----:B------:R-:W-:Y:S02]  /*2ea0*/  @P0 MOV R23, R9 ;  /* 0x0000000900170202 */ /* 0x000fe40000000f00 */
        /* <DEDUP_REMOVED lines=41> */
.L_x_24:
[----:B------:R-:W-:Y:S05]  /*3140*/  BSYNC.RECONVERGENT B0 ;  /* 0x0000000000007941 */ /* 0x000fea0003800200 */
.L_x_23:
        /* <DEDUP_REMOVED lines=71> */
[----:B------:R-:W-:Y:S02]  /*35c0*/  @P2 IMAD.MOV.U32 R14, RZ, RZ, R20 ;  /* 0x000000ffff0e2224 */ /* 0x000fe400078e0014 */
[----:B------:R-:W-:-:S08]  /*35d0*/  @P1 MOV R13, R20 ;  /* 0x00000014000d1202 */ /* 0x000fd00000000f00 */
[----:B------:R-:W-:-:S07]  /*35e0*/  @P0 IMAD.MOV.U32 R12, RZ, RZ, R20 ;  /* 0x000000ffff0c0224 */ /* 0x000fce00078e0014 */
.L_x_26:
[----:B------:R-:W-:Y:S05]  /*35f0*/  BSYNC.RECONVERGENT B0 ;  /* 0x0000000000007941 */ /* 0x000fea0003800200 */
.L_x_25:
        /* <DEDUP_REMOVED lines=74> */
.L_x_28:
[----:B------:R-:W-:Y:S05]  /*3aa0*/  BSYNC.RECONVERGENT B0 ;  /* 0x0000000000007941 */ /* 0x000fea0003800200 */
.L_x_27:
        /* <DEDUP_REMOVED lines=42> */
[----:B------:R-:W-:Y:S01]  /*3d50*/  @P3 MOV R23, R15 ;  /* 0x0000000f00173202 */ /* 0x000fe20000000f00 */
[----:B------:R-:W-:Y:S01]  /*3d60*/  @P4 IMAD.MOV.U32 R23, RZ, RZ, R17 ;  /* 0x000000ffff174224 */ /* 0x000fe200078e0011 */
[C---:B------:R-:W-:Y:S01]  /*3d70*/  ISETP.EQ.AND P3, PT, R22.reuse, 0x4, PT ;  /* 0x000000041600780c */ /* 0x040fe20003f62270 */
[----:B------:R-:W-:Y:S01]  /*3d80*/  @P5 IMAD.MOV.U32 R23, RZ, RZ, R19 ;  /* 0x000000ffff175224 */ /* 0x000fe200078e0013 */
[----:B------:R-:W-:Y:S01]  /*3d90*/  ISETP.EQ.AND P2, PT, R22, 0x8, PT ;  /* 0x000000081600780c */ /* 0x000fe20003f42270 */
        /* <DEDUP_REMOVED lines=27> */
.L_x_30:
[----:B------:R-:W-:Y:S05]  /*3f50*/  BSYNC.RECONVERGENT B0 ;  /* 0x0000000000007941 */ /* 0x000fea0003800200 */
.L_x_29:
        /* <DEDUP_REMOVED lines=57> */
[--C-:B------:R-:W-:Y:S01]  /*42f0*/  @P4 IMAD.MOV.U32 R17, RZ, RZ, R20.reuse ;  /* 0x000000ffff114224 */ /* 0x100fe200078e0014 */
[----:B------:R-:W-:Y:S01]  /*4300*/  @P6 MOV R26, R20 ;  /* 0x00000014001a6202 */ /* 0x000fe20000000f00 */
[----:B------:R-:W-:-:S04]  /*4310*/  @P5 IMAD.MOV.U32 R19, RZ, RZ, R20 ;  /* 0x000000ffff135224 */ /* 0x000fc800078e0014 */
        /* <DEDUP_REMOVED lines=14> */
.L_x_32:
[----:B------:R-:W-:Y:S05]  /*4400*/  BSYNC.RECONVERGENT B0 ;  /* 0x0000000000007941 */ /* 0x000fea0003800200 */
.L_x_31:
        /* <DEDUP_REMOVED lines=74> */
.L_x_34:
[----:B------:R-:W-:Y:S05]  /*48b0*/  BSYNC.RECONVERGENT B0 ;  /* 0x0000000000007941 */ /* 0x000fea0003800200 */
.L_x_33:
        /* <DEDUP_REMOVED lines=52> */
[----:B------:R-:W-:Y:S01]  /*4c00*/  @P3 MOV R2, R20 ;  /* 0x0000001400023202 */ /* 0x000fe20000000f00 */
[--C-:B------:R-:W-:Y:S01]  /*4c10*/  @P1 IMAD.MOV.U32 R4, RZ, RZ, R20.reuse ;  /* 0x000000ffff041224 */ /* 0x100fe200078e0014 */
[C---:B------:R-:W-:Y:S01]  /*4c20*/  ISETP.EQ.AND P3, PT, R22.reuse, 0x14, PT ;  /* 0x000000141600780c */ /* 0x040fe20003f62270 */
[--C-:B------:R-:W-:Y:S01]  /*4c30*/  @P4 IMAD.MOV.U32 R17, RZ, RZ, R20.reuse ;  /* 0x000000ffff114224 */ /* 0x100fe200078e0014 */
[C---:B------:R-:W-:Y:S01]  /*4c40*/  ISETP.EQ.AND P2, PT, R22.reuse, 0x18, PT ;  /* 0x000000181600780c */ /* 0x040fe20003f42270 */
[--C-:B------:R-:W-:Y:S01]  /*4c50*/  @P5 IMAD.MOV.U32 R19, RZ, RZ, R20.reuse ;  /* 0x000000ffff135224 */ /* 0x100fe200078e0014 */
[----:B------:R-:W-:Y:S01]  /*4c60*/  ISETP.EQ.AND P1, PT, R22, 0x1c, PT ;  /* 0x0000001c1600780c */ /* 0x000fe20003f22270 */
[----:B------:R-:W-:-:S04]  /*4c70*/  @P6 IMAD.MOV.U32 R26, RZ, RZ, R20 ;  /* 0x000000ffff1a6224 */ /* 0x000fc800078e0014 */
[----:B------:R-:W-:Y:S01]  /*4c80*/  @P0 IMAD.MOV.U32 R5, RZ, RZ, R20 ;  /* 0x000000ffff050224 */ /* 0x000fe200078e0014 */
[----:B------:R-:W-:-:S03]  /*4c90*/  ISETP.EQ.AND P0, PT, R22, 0x20, PT ;  /* 0x000000201600780c */ /* 0x000fc60003f02270 */
[--C-:B------:R-:W-:Y:S01]  /*4ca0*/  @P3 IMAD.MOV.U32 R6, RZ, RZ, R20.reuse ;  /* 0x000000ffff063224 */ /* 0x100fe200078e0014 */
[----:B------:R-:W-:Y:S01]  /*4cb0*/  ISETP.NE.AND P3, PT, R24, RZ, PT ;  /* 0x000000ff1800720c */ /* 0x000fe20003f65270 */
[--C-:B------:R-:W-:Y:S01]  /*4cc0*/  @P2 IMAD.MOV.U32 R8, RZ, RZ, R20.reuse ;  /* 0x000000ffff082224 */ /* 0x100fe200078e0014 */
[----:B------:R-:W-:Y:S01]  /*4cd0*/  ISETP.NE.AND P2, PT, R25, RZ, PT ;  /* 0x000000ff1900720c */ /* 0x000fe20003f45270 */
[----:B------:R-:W-:Y:S01]  /*4ce0*/  @P1 IMAD.MOV.U32 R9, RZ, RZ, R20 ;  /* 0x000000ffff091224 */ /* 0x000fe200078e0014 */
[----:B------:R-:W-:-:S05]  /*4cf0*/  ISETP.NE.AND P1, PT, R29, RZ, PT ;  /* 0x000000ff1d00720c */ /* 0x000fca0003f25270 */
[----:B------:R-:W-:Y:S01]  /*4d00*/  @P0 IMAD.MOV.U32 R10, RZ, RZ, R20 ;  /* 0x000000ffff0a0224 */ /* 0x000fe200078e0014 */
[----:B------:R-:W-:-:S03]  /*4d10*/  ISETP.NE.AND P0, PT, R30, RZ, PT ;  /* 0x000000ff1e00720c */ /* 0x000fc60003f05270 */
[--C-:B------:R-:W-:Y:S02]  /*4d20*/  @P3 IMAD.MOV.U32 R15, RZ, RZ, R20.reuse ;  /* 0x000000ffff0f3224 */ /* 0x100fe400078e0014 */
[--C-:B------:R-:W-:Y:S02]  /*4d30*/  @P2 IMAD.MOV.U32 R14, RZ, RZ, R20.reuse ;  /* 0x000000ffff0e2224 */ /* 0x100fe400078e0014 */
[----:B------:R-:W-:-:S06]  /*4d40*/  @P1 IMAD.MOV.U32 R13, RZ, RZ, R20 ;  /* 0x000000ffff0d1224 */ /* 0x000fcc00078e0014 */
[----:B------:R-:W-:-:S07]  /*4d50*/  @P0 IMAD.MOV.U32 R12, RZ, RZ, R20 ;  /* 0x000000ffff0c0224 */ /* 0x000fce00078e0014 */
.L_x_36:
[----:B------:R-:W-:Y:S05]  /*4d60*/  BSYNC.RECONVERGENT B0 ;  /* 0x0000000000007941 */ /* 0x000fea0003800200 */
.L_x_35:
        /* <DEDUP_REMOVED lines=74> */
.L_x_38:
[----:B------:R-:W-:Y:S05]  /*5210*/  BSYNC.RECONVERGENT B0 ;  /* 0x0000000000007941 */ /* 0x000fea0003800200 */
.L_x_37:
        /* <DEDUP_REMOVED lines=18> */
[----:B------:R-:W-:-:S02]  /*5340*/  ISETP.EQ.AND P3, PT, R22, 0x30, PT ;  /* 0x000000301600780c */ /* 0x000fc40003f62270 */
[----:B------:R-:W-:Y:S02]  /*5350*/  @P2 MOV R23, R4 ;  /* 0x0000000400172202 */ /* 0x000fe40000000f00 */
[C---:B------:R-:W-:Y:S02]  /*5360*/  ISETP.EQ.AND P2, PT, R22.reuse, 0x2c, PT ;  /* 0x0000002c1600780c */ /* 0x040fe40003f42270 */
[----:B------:R-:W-:Y:S02]  /*5370*/  P2R R24, PR, RZ, 0x8 ;  /* 0x00000008ff187803 */ /* 0x000fe40000000000 */
[----:B------:R-:W-:Y:S01]  /*5380*/  P2R R25, PR, RZ, 0x4 ;  /* 0x00000004ff197803 */ /* 0x000fe20000000000 */
[----:B------:R-:W-:Y:S01]  /*5390*/  @P1 IMAD.MOV.U32 R23, RZ, RZ, R5 ;  /* 0x000000ffff171224 */ /* 0x000fe200078e0005 */
[C---:B------:R-:W-:Y:S01]  /*53a0*/  ISETP.EQ.AND P1, PT, R22.reuse, 0x28, PT ;  /* 0x000000281600780c */ /* 0x040fe20003f22270 */
[----:B------:R-:W-:Y:S01]  /*53b0*/  @P0 IMAD.MOV.U32 R23, RZ, RZ, R6 ;  /* 0x000000ffff170224 */ /* 0x000fe200078e0006 */
[----:B------:R-:W-:-:S02]  /*53c0*/  ISETP.EQ.AND P0, PT, R22, 0x18, PT ;  /* 0x000000181600780c */ /* 0x000fc40003f02270 */
[----:B------:R-:W-:Y:S01]  /*53d0*/  P2R R29, PR, RZ, 0x2 ;  /* 0x00000002ff1d7803 */ /* 0x000fe20000000000 */
[----:B0-----:R-:W-:Y:S02]  /*53e0*/  HADD2.F32 R20, -RZ, R20.H0_H0 ;  /* 0x20000014ff147230 */ /* 0x001fe40000004100 */
[----:B-1----:R-:W-:-:S08]  /*53f0*/  HADD2.F32 R21, -RZ, R21.H0_H0 ;  /* 0x20000015ff157230 */ /* 0x002fd00000004100 */
        /* <DEDUP_REMOVED lines=44> */
.L_x_40:
[----:B------:R-:W-:Y:S05]  /*56c0*/  BSYNC.RECONVERGENT B0 ;  /* 0x0000000000007941 */ /* 0x000fea0003800200 */
.L_x_39:
[----:B------:R-:W2:Y:S01]  /*56d0*/  LDCU UR6, c[0x0][0x3a8] ;  /* 0x00007500ff0677ac */ /* 0x000ea20008000800 */
[----:B------:R-:W-:-:S04]  /*56e0*/  UIADD3 UR4, UPT, UPT, UR4, 0x10, URZ ;  /* 0x0000001004047890 */ /* 0x000fc8000fffe0ff */
[----:B--2---:R-:W-:Y:S01]  /*56f0*/  UISETP.GE.AND UP0, UPT, UR4, UR6, UPT ;  /* 0x000000060400728c */ /* 0x004fe2000bf06270 */
[----:B------:R-:W-:Y:S08]  /*5700*/  BAR.SYNC.DEFER_BLOCKING 0x0 ;  /* 0x0000000000007b1d */ /* 0x000ff00000010000 */
[----:B------:R-:W-:Y:S05]  /*5710*/  BRA.U !UP0, `(.L_x_41) ;  /* 0xffffffa908d47547 */ /* 0x000fea000b83ffff */
.L_x_0:
[----:B------:R-:W-:Y:S01]  /*5720*/  LOP3.LUT P0, RZ, R18, 0x400, RZ, 0xc0, !PT ;  /* 0x0000040012ff7812 */ /* 0x000fe2000780c0ff */
[----:B------:R-:W-:-:S12]  /*5730*/  BSSY.RECONVERGENT B0, `(.L_x_42) ;  /* 0x0000028000007945 */ /* 0x000fd80003800200 */
[----:B------:R-:W-:Y:S05]  /*5740*/  @P0 BRA `(.L_x_43) ;  /* 0x0000000000980947 */ /* 0x000fea0003800000 */
[----:B0-----:R-:W-:-:S05]  /*5750*/  IMAD.SHL.U32 R20, R7, 0x4, RZ ;  /* 0x0000000407147824 */ /* 0x001fca00078e00ff */
[C---:B------:R-:W-:Y:S02]  /*5760*/  ISETP.EQ.AND P3, PT, R20.reuse, 0x4, PT ;  /* 0x000000041400780c */ /* 0x040fe40003f62270 */
[C---:B------:R-:W-:Y:S02]  /*5770*/  ISETP.EQ.AND P4, PT, R20.reuse, 0x8, PT ;  /* 0x000000081400780c */ /* 0x040fe40003f82270 */
[C---:B------:R-:W-:Y:S02]  /*5780*/  ISETP.EQ.AND P1, PT, R20.reuse, 0xc, PT ;  /* 0x0000000c1400780c */ /* 0x040fe40003f22270 */
[C---:B------:R-:W-:Y:S02]  /*5790*/  ISETP.EQ.AND P2, PT, R20.reuse, 0x10, PT ;  /* 0x000000101400780c */ /* 0x040fe40003f42270 */
[C---:B------:R-:W-:Y:S02]  /*57a0*/  ISETP.EQ.AND P0, PT, R20.reuse, RZ, PT ;  /* 0x000000ff1400720c */ /* 0x040fe40003f02270 */
[----:B------:R-:W-:-:S03]  /*57b0*/  ISETP.EQ.AND P0, PT, R20, 0x18, PT ;  /* 0x000000181400780c */ /* 0x000fc60003f02270 */
[----:B------:R-:W-:Y:S01]  /*57c0*/  @P3 IMAD.MOV.U32 R0, RZ, RZ, R2 ;  /* 0x000000ffff003224 */ /* 0x000fe200078e0002 */
[C---:B------:R-:W-:Y:S01]  /*57d0*/  ISETP.EQ.AND P3, PT, R20.reuse, 0x14, PT ;  /* 0x000000141400780c */ /* 0x040fe20003f62270 */
[----:B------:R-:W-:Y:S02]  /*57e0*/  @P4 IMAD.MOV.U32 R0, RZ, RZ, R3 ;  /* 0x000000ffff004224 */ /* 0x000fe400078e0003 */
[----:B------:R-:W-:Y:S01]  /*57f0*/  @P1 IMAD.MOV.U32 R0, RZ, RZ, R4 ;  /* 0x000000ffff001224 */ /* 0x000fe200078e0004 */
[C---:B------:R-:W-:Y:S01]  /*5800*/  ISETP.EQ.AND P1, PT, R20.reuse, 0x1c, PT ;  /* 0x0000001c1400780c */ /* 0x040fe20003f22270 */
[----:B------:R-:W-:Y:S01]  /*5810*/  @P2 IMAD.MOV.U32 R0, RZ, RZ, R5 ;  /* 0x000000ffff002224 */ /* 0x000fe200078e0005 */
[C---:B------:R-:W-:Y:S01]  /*5820*/  ISETP.EQ.AND P2, PT, R20.reuse, 0x20, PT ;  /* 0x000000201400780c */ /* 0x040fe20003f42270 */
[----:B------:R-:W0:Y:S06]  /*5830*/  LDC R4, c[0x0][0x3a4] ;  /* 0x0000e900ff047b82 */ /* 0x000e2c0000000800 */
[----:B------:R-:W-:Y:S01]  /*5840*/  @P3 IMAD.MOV.U32 R0, RZ, RZ, R6 ;  /* 0x000000ffff003224 */ /* 0x000fe200078e0006 */
[C---:B------:R-:W-:Y:S01]  /*5850*/  ISETP.EQ.AND P3, PT, R20.reuse, 0x24, PT ;  /* 0x000000241400780c */ /* 0x040fe20003f62270 */
[----:B------:R-:W-:Y:S01]  /*5860*/  @P0 IMAD.MOV.U32 R0, RZ, RZ, R8 ;  /* 0x000000ffff000224 */ /* 0x000fe200078e0008 */
[C---:B------:R-:W-:Y:S01]  /*5870*/  ISETP.EQ.AND P0, PT, R20.reuse, 0x28, PT ;  /* 0x000000281400780c */ /* 0x040fe20003f02270 */
[----:B------:R-:W-:Y:S01]  /*5880*/  @P1 IMAD.MOV.U32 R0, RZ, RZ, R9 ;  /* 0x000000ffff001224 */ /* 0x000fe200078e0009 */
[C---:B------:R-:W-:Y:S01]  /*5890*/  ISETP.EQ.AND P1, PT, R20.reuse, 0x2c, PT ;  /* 0x0000002c1400780c */ /* 0x040fe20003f22270 */
[----:B------:R-:W2:Y:S01]  /*58a0*/  LDC.64 R2, c[0x0][0x390] ;  /* 0x0000e400ff027b82 */ /* 0x000ea20000000a00 */
[----:B------:R-:W-:Y:S01]  /*58b0*/  @P2 IMAD.MOV.U32 R0, RZ, RZ, R10 ;  /* 0x000000ffff002224 */ /* 0x000fe200078e000a */
[----:B------:R-:W-:-:S06]  /*58c0*/  ISETP.EQ.AND P2, PT, R20, 0x30, PT ;  /* 0x000000301400780c */ /* 0x000fcc0003f42270 */
[----:B------:R-:W-:Y:S01]  /*58d0*/  @P3 IMAD.MOV.U32 R0, RZ, RZ, R12 ;  /* 0x000000ffff003224 */ /* 0x000fe200078e000c */
[C---:B------:R-:W-:Y:S01]  /*58e0*/  ISETP.EQ.AND P3, PT, R20.reuse, 0x34, PT ;  /* 0x000000341400780c */ /* 0x040fe20003f62270 */
[----:B------:R-:W-:Y:S01]  /*58f0*/  @P0 IMAD.MOV.U32 R0, RZ, RZ, R13 ;  /* 0x000000ffff000224 */ /* 0x000fe200078e000d */
[C---:B------:R-:W-:Y:S01]  /*5900*/  ISETP.EQ.AND P0, PT, R20.reuse, 0x38, PT ;  /* 0x000000381400780c */ /* 0x040fe20003f02270 */
[----:B------:R-:W-:Y:S01]  /*5910*/  @P1 IMAD.MOV.U32 R0, RZ, RZ, R14 ;  /* 0x000000ffff001224 */ /* 0x000fe200078e000e */
[----:B------:R-:W-:Y:S01]  /*5920*/  ISETP.EQ.AND P1, PT, R20, 0x3c, PT ;  /* 0x0000003c1400780c */ /* 0x000fe20003f22270 */
[----:B0-----:R-:W-:Y:S02]  /*5930*/  IMAD R5, R4, UR5, R11 ;  /* 0x0000000504057c24 */ /* 0x001fe4000f8e020b */
[----:B------:R-:W-:-:S06]  /*5940*/  @P2 IMAD.MOV.U32 R0, RZ, RZ, R15 ;  /* 0x000000ffff002224 */ /* 0x000fcc00078e000f */
[----:B------:R-:W-:Y:S02]  /*5950*/  @P3 IMAD.MOV.U32 R0, RZ, RZ, R17 ;  /* 0x000000ffff003224 */ /* 0x000fe400078e0011 */
[----:B------:R-:W-:Y:S02]  /*5960*/  @P0 IMAD.MOV.U32 R0, RZ, RZ, R19 ;  /* 0x000000ffff000224 */ /* 0x000fe400078e0013 */
[----:B------:R-:W-:Y:S02]  /*5970*/  @P1 IMAD.MOV.U32 R0, RZ, RZ, R26 ;  /* 0x000000ffff001224 */ /* 0x000fe400078e001a */
[----:B--2---:R-:W-:-:S03]  /*5980*/  IMAD.WIDE R2, R5, 0x2, R2 ;  /* 0x0000000205027825 */ /* 0x004fc600078e0202 */
[----:B------:R-:W-:-:S05]  /*5990*/  F2FP.F16.F32.PACK_AB R0, RZ, R0 ;  /* 0x00000000ff00723e */ /* 0x000fca00000000ff */
[----:B------:R2:W-:Y:S02]  /*59a0*/  STG.E.U16 desc[UR8][R2.64], R0 ;  /* 0x0000000002007986 */ /* 0x0005e4000c101508 */
.L_x_43:
[----:B------:R-:W-:Y:S05]  /*59b0*/  BSYNC.RECONVERGENT B0 ;  /* 0x0000000000007941 */ /* 0x000fea0003800200 */
.L_x_42:
[----:B------:R-:W3:Y:S01]  /*59c0*/  LDCU UR4, c[0x0][0x374] ;  /* 0x00006e80ff0477ac */ /* 0x000ee20008000800 */
[----:B--2---:R-:W-:Y:S01]  /*59d0*/  IMAD.MOV.U32 R0, RZ, RZ, RZ ;  /* 0x000000ffff007224 */ /* 0x004fe200078e00ff */
[----:B------:R-:W-:Y:S02]  /*59e0*/  CS2R R2, SRZ ;  /* 0x0000000000027805 */ /* 0x000fe4000001ff00 */
[----:B------:R-:W-:Y:S01]  /*59f0*/  CS2R R4, SRZ ;  /* 0x0000000000047805 */ /* 0x000fe2000001ff00 */
[----:B------:R-:W2:Y:S01]  /*5a00*/  LDCU UR6, c[0x0][0x3a0] ;  /* 0x00007400ff0677ac */ /* 0x000ea20008000800 */
[----:B------:R-:W-:Y:S01]  /*5a10*/  IMAD.MOV.U32 R6, RZ, RZ, RZ ;  /* 0x000000ffff067224 */ /* 0x000fe200078e00ff */
[----:B------:R-:W-:Y:S01]  /*5a20*/  CS2R R8, SRZ ;  /* 0x0000000000087805 */ /* 0x000fe2000001ff00 */
[----:B------:R-:W-:Y:S01]  /*5a30*/  IMAD.MOV.U32 R10, RZ, RZ, RZ ;  /* 0x000000ffff0a7224 */ /* 0x000fe200078e00ff */
[----:B------:R-:W-:Y:S02]  /*5a40*/  CS2R R12, SRZ ;  /* 0x00000000000c7805 */ /* 0x000fe4000001ff00 */
[----:B------:R-:W-:Y:S01]  /*5a50*/  CS2R R14, SRZ ;  /* 0x00000000000e7805 */ /* 0x000fe2000001ff00 */
[----:B------:R-:W-:-:S02]  /*5a60*/  IMAD.MOV.U32 R17, RZ, RZ, RZ ;  /* 0x000000ffff117224 */ /* 0x000fc400078e00ff */
[----:B------:R-:W-:Y:S02]  /*5a70*/  IMAD.MOV.U32 R19, RZ, RZ, RZ ;  /* 0x000000ffff137224 */ /* 0x000fe400078e00ff */
[----:B------:R-:W-:Y:S01]  /*5a80*/  IMAD.MOV.U32 R26, RZ, RZ, RZ ;  /* 0x000000ffff1a7224 */ /* 0x000fe200078e00ff */
[----:B---3--:R-:W-:-:S04]  /*5a90*/  UIADD3 UR5, UPT, UPT, UR4, UR5, URZ ;  /* 0x0000000504057290 */ /* 0x008fc8000fffe0ff */
[----:B--2---:R-:W-:-:S09]  /*5aa0*/  UISETP.GE.AND UP0, UPT, UR5, UR6, UPT ;  /* 0x000000060500728c */ /* 0x004fd2000bf06270 */
[----:B------:R-:W-:Y:S05]  /*5ab0*/  BRA.U !UP0, `(.L_x_44) ;  /* 0xffffffa508dc7547 */ /* 0x000fea000b83ffff */
[----:B------:R-:W-:Y:S05]  /*5ac0*/  EXIT ;  /* 0x000000000000794d */ /* 0x000fea0003800000 */
.L_x_45:
[----:B------:R-:W-:-:S00]  /*5ad0*/  BRA `(.L_x_45) ;  /* 0xfffffffc00fc7947 */ /* 0x000fc0000383ffff */
[----:B------:R-:W-:-:S00]  /*5ae0*/  NOP ;  /* 0x0000000000007918 */ /* 0x000fc00000000000 */
        /* <DEDUP_REMOVED lines=9> */
.L_x_56:


//--------------------- .text._Z28simple_async_mma_gemm_kernelPK6__halfS1_Pfiii --------------------------
	.section	.text._Z28simple_async_mma_gemm_kernelPK6__halfS1_Pfiii,"ax",@progbits
	.align	128
        .global         _Z28simple_async_mma_gemm_kernelPK6__halfS1_Pfiii
        .type           _Z28simple_async_mma_gemm_kernelPK6__halfS1_Pfiii,@function
        .size           _Z28simple_async_mma_gemm_kernelPK6__halfS1_Pfiii,(.L_x_57 - _Z28simple_async_mma_gemm_kernelPK6__halfS1_Pfiii)
        .other          _Z28simple_async_mma_gemm_kernelPK6__halfS1_Pfiii,@"STO_CUDA_ENTRY STV_DEFAULT"
_Z28simple_async_mma_gemm_kernelPK6__halfS1_Pfiii:
.text._Z28simple_async_mma_gemm_kernelPK6__halfS1_Pfiii:
[----:B------:R-:W-:Y:S01]  /*0000*/  LDC R1, c[0x0][0x37c] ;  /* 0x0000df00ff017b82 */ /* 0x000fe20000000800 */
[----:B------:R-:W0:Y:S01]  /*0010*/  S2R R0, SR_CTAID.X ;  /* 0x0000000000007919 */ /* 0x000e220000002500 */
[----:B------:R-:W1:Y:S06]  /*0020*/  LDCU UR4, c[0x0][0x3a0] ;  /* 0x00007400ff0477ac */ /* 0x000e6c0008000800 */
[----:B------:R-:W2:Y:S01]  /*0030*/  S2UR UR5, SR_CTAID.Y ;  /* 0x00000000000579c3 */ /* 0x000ea20000002600 */
[----:B------:R-:W-:Y:S02]  /*0040*/  CS2R R14, SRZ ;  /* 0x00000000000e7805 */ /* 0x000fe4000001ff00 */
[----:B------:R-:W-:-:S02]  /*0050*/  CS2R R12, SRZ ;  /* 0x00000000000c7805 */ /* 0x000fc4000001ff00 */
[----:B------:R-:W-:Y:S02]  /*0060*/  CS2R R10, SRZ ;  /* 0x00000000000a7805 */ /* 0x000fe4000001ff00 */
[----:B------:R-:W-:Y:S01]  /*0070*/  CS2R R8, SRZ ;  /* 0x0000000000087805 */ /* 0x000fe2000001ff00 */
[----:B------:R-:W3:Y:S01]  /*0080*/  LDCU.64 UR8, c[0x0][0x358] ;  /* 0x00006b00ff0877ac */ /* 0x000ee20008000a00 */
[----:B-1----:R-:W-:Y:S02]  /*0090*/  UISETP.GE.AND UP0, UPT, UR4, 0x1, UPT ;  /* 0x000000010400788c */ /* 0x002fe4000bf06270 */
[----:B--2---:R-:W-:Y:S01]  /*00a0*/  USHF.L.U32 UR5, UR5, 0x4, URZ ;  /* 0x0000000405057899 */ /* 0x004fe200080006ff */
[----:B0-----:R-:W-:-:S06]  /*00b0*/  IMAD.SHL.U32 R0, R0, 0x10, RZ ;  /* 0x0000001000007824 */ /* 0x001fcc00078e00ff */
[----:B---3--:R-:W-:Y:S05]  /*00c0*/  BRA.U !UP0, `(.L_x_46) ;  /* 0x0000000908787547 */ /* 0x008fea000b800000 */
[----:B------:R-:W-:Y:S01]  /*00d0*/  IMAD.MOV.U32 R15, RZ, RZ, RZ ;  /* 0x000000ffff0f7224 */ /* 0x000fe200078e00ff */
[----:B------:R-:W-:-:S06]  /*00e0*/  UMOV UR4, URZ ;  /* 0x000000ff00047c82 */ /* 0x000fcc0008000000 */
.L_x_54:
[----:B0-----:R-:W0:Y:S01]  /*00f0*/  S2R R25, SR_TID.X ;  /* 0x0000000000197919 */ /* 0x001e220000002100 */
[----:B------:R-:W1:Y:S01]  /*0100*/  LDCU UR13, c[0x0][0x3a0] ;  /* 0x00007400ff0d77ac */ /* 0x000e620008000800 */
[----:B------:R-:W-:Y:S01]  /*0110*/  BSSY.RECONVERGENT B0, `(.L_x_47) ;  /* 0x0000077000007945 */ /* 0x000fe20003800200 */
[----:B------:R-:W2:Y:S01]  /*0120*/  LDCU UR12, c[0x0][0x3a0] ;  /* 0x00007400ff0c77ac */ /* 0x000ea20008000800 */
[----:B------:R-:W3:Y:S01]  /*0130*/  LDCU UR11, c[0x0][0x398] ;  /* 0x00007300ff0b77ac */ /* 0x000ee20008000800 */
[----:B0-----:R-:W-:-:S04]  /*0140*/  SHF.R.U32.HI R2, RZ, 0x5, R25 ;  /* 0x00000005ff027819 */ /* 0x001fc80000011619 */
[----:B------:R-:W-:-:S13]  /*0150*/  ISETP.NE.AND P0, PT, R2, RZ, PT ;  /* 0x000000ff0200720c */ /* 0x000fda0003f05270 */
[----:B-123--:R-:W-:Y:S05]  /*0160*/  @!P0 BRA `(.L_x_48) ;  /* 0x0000000400008947 */ /* 0x00efea0003800000 */
[----:B------:R-:W-:-:S13]  /*0170*/  ISETP.NE.AND P0, PT, R2, 0x1, PT ;  /* 0x000000010200780c */ /* 0x000fda0003f05270 */
[----:B------:R-:W-:Y:S05]  /*0180*/  @P0 BRA `(.L_x_49) ;  /* 0x0000000400bc0947 */ /* 0x000fea0003800000 */
[----:B------:R-:W0:Y:S01]  /*0190*/  S2UR UR7, SR_CgaCtaId ;  /* 0x00000000000779c3 */ /* 0x000e220000008800 */
[----:B------:R-:W1:Y:S01]  /*01a0*/  LDCU UR10, c[0x0][0x39c] ;  /* 0x00007380ff0a77ac */ /* 0x000e620008000800 */
[C---:B------:R-:W-:Y:S01]  /*01b0*/  LOP3.LUT R3, R25.reuse, 0xf, RZ, 0xc0, !PT ;  /* 0x0000000f19037812 */ /* 0x040fe200078ec0ff */
[----:B------:R-:W-:Y:S01]  /*01c0*/  BSSY.RECONVERGENT B1, `(.L_x_50) ;  /* 0x0000039000017945 */ /* 0x000fe20003800200 */
[----:B------:R-:W-:Y:S01]  /*01d0*/  LOP3.LUT R25, R25, 0x1f, RZ, 0xc0, !PT ;  /* 0x0000001f19197812 */ /* 0x000fe200078ec0ff */
[----:B------:R-:W-:Y:S02]  /*01e0*/  UMOV UR6, 0x400 ;  /* 0x0000040000067882 */ /* 0x000fe40000000000 */
[----:B------:R-:W-:Y:S01]  /*01f0*/  IMAD.IADD R3, R0, 0x1, R3 ;  /* 0x0000000100037824 */ /* 0x000fe200078e0203 */
[C---:B------:R-:W-:Y:S02]  /*0200*/  LOP3.LUT R2, R25.reuse, 0x60, RZ, 0xfc, !PT ;  /* 0x0000006019027812 */ /* 0x040fe400078efcff */
[----:B------:R-:W-:-:S02]  /*0210*/  LOP3.LUT R6, R25, 0x40, RZ, 0xfc, !PT ;  /* 0x0000004019067812 */ /* 0x000fc400078efcff */
[C---:B------:R-:W-:Y:S02]  /*0220*/  LOP3.LUT R16, R25.reuse, 0x20, RZ, 0xfc, !PT ;  /* 0x0000002019107812 */ /* 0x040fe400078efcff */
[----:B------:R-:W-:Y:S02]  /*0230*/  LEA.HI R22, R25, UR4, RZ, 0x1c ;  /* 0x0000000419167c11 */ /* 0x000fe4000f8fe0ff */
[----:B------:R-:W-:Y:S02]  /*0240*/  LEA.HI R2, R2, UR4, RZ, 0x1c ;  /* 0x0000000402027c11 */ /* 0x000fe4000f8fe0ff */
[----:B------:R-:W-:Y:S01]  /*0250*/  LEA.HI R6, R6, UR4, RZ, 0x1c ;  /* 0x0000000406067c11 */ /* 0x000fe2000f8fe0ff */
[--C-:B-1----:R-:W-:Y:S01]  /*0260*/  IMAD R4, R22, UR10, R3.reuse ;  /* 0x0000000a16047c24 */ /* 0x102fe2000f8e0203 */
[----:B------:R-:W-:Y:S01]  /*0270*/  LEA.HI R16, R16, UR4, RZ, 0x1c ;  /* 0x0000000410107c11 */ /* 0x000fe2000f8fe0ff */
[--C-:B------:R-:W-:Y:S01]  /*0280*/  IMAD R23, R2, UR10, R3.reuse ;  /* 0x0000000a02177c24 */ /* 0x100fe2000f8e0203 */
[----:B------:R-:W-:Y:S01]  /*0290*/  ISETP.GE.AND P1, PT, R3, UR10, PT ;  /* 0x0000000a03007c0c */ /* 0x000fe2000bf26270 */
[--C-:B------:R-:W-:Y:S01]  /*02a0*/  IMAD R17, R6, UR10, R3.reuse ;  /* 0x0000000a06117c24 */ /* 0x100fe2000f8e0203 */
[----:B0-----:R-:W-:Y:S01]  /*02b0*/  ULEA UR6, UR7, UR6, 0x18 ;  /* 0x0000000607067291 */ /* 0x001fe2000f8ec0ff */
[----:B------:R-:W-:-:S05]  /*02c0*/  IMAD R7, R16, UR10, R3 ;  /* 0x0000000a10077c24 */ /* 0x000fca000f8e0203 */
[----:B------:R-:W-:-:S05]  /*02d0*/  LEA R5, R25, UR6, 0x1 ;  /* 0x0000000619057c11 */ /* 0x000fca000f8e08ff */
[----:B------:R-:W-:-:S07]  /*02e0*/  VIADD R5, R5, 0x2c0 ;  /* 0x000002c005057836 */ /* 0x000fce0000000000 */
.L_x_51:
[----:B------:R-:W0:Y:S02]  /*02f0*/  LDC R24, c[0x0][0x39c] ;  /* 0x0000e700ff187b82 */ /* 0x000e240000000800 */
[----:B0-----:R-:W-:-:S04]  /*0300*/  ISETP.GE.AND P0, PT, R3, R24, PT ;  /* 0x000000180300720c */ /* 0x001fc80003f06270 */
[----:B------:R-:W-:-:S13]  /*0310*/  ISETP.LT.AND P2, PT, R16, UR12, !P0 ;  /* 0x0000000c10007c0c */ /* 0x000fda000c741270 */
[----:B------:R-:W0:Y:S01]  /*0320*/  @P2 LDC.64 R18, c[0x0][0x388] ;  /* 0x0000e200ff122b82 */ /* 0x000e220000000a00 */
[----:B------:R-:W-:Y:S02]  /*0330*/  @!P2 PRMT R27, RZ, 0x7610, R27 ;  /* 0x00007610ff1ba816 */ /* 0x000fe4000000001b */
[----:B------:R-:W-:Y:S02]  /*0340*/  ISETP.LT.AND P3, PT, R6, UR12, !P0 ;  /* 0x0000000c06007c0c */ /* 0x000fe4000c761270 */
[----:B------:R-:W-:-:S11]  /*0350*/  ISETP.LT.AND P0, PT, R2, UR12, !P0 ;  /* 0x0000000c02007c0c */ /* 0x000fd6000c701270 */
[----:B------:R-:W1:Y:S01]  /*0360*/  @P3 LDC.64 R28, c[0x0][0x388] ;  /* 0x0000e200ff1c3b82 */ /* 0x000e620000000a00 */
[----:B0-----:R-:W-:-:S05]  /*0370*/  @P2 IMAD.WIDE R18, R7, 0x2, R18 ;  /* 0x0000000207122825 */ /* 0x001fca00078e0212 */
[----:B------:R0:W2:Y:S01]  /*0380*/  @P2 LDG.E.U16.CONSTANT R27, desc[UR8][R18.64] ;  /* 0x00000008121b2981 */ /* 0x0000a2000c1e9500 */
[----:B------:R-:W-:Y:S02]  /*0390*/  ISETP.GE.OR P2, PT, R22, UR12, P1 ;  /* 0x0000000c16007c0c */ /* 0x000fe40008f46670 */
[----:B------:R-:W-:Y:S01]  /*03a0*/  @!P3 PRMT R26, RZ, 0x7610, R26 ;  /* 0x00007610ff1ab816 */ /* 0x000fe2000000001a */
[----:B0-----:R-:W0:Y:S01]  /*03b0*/  @P0 LDC.64 R18, c[0x0][0x388] ;  /* 0x0000e200ff120b82 */ /* 0x001e220000000a00 */
[----:B-1----:R-:W-:-:S05]  /*03c0*/  @P3 IMAD.WIDE R28, R17, 0x2, R28 ;  /* 0x00000002111c3825 */ /* 0x002fca00078e021c */
[----:B------:R1:W3:Y:S04]  /*03d0*/  @P3 LDG.E.U16.CONSTANT R26, desc[UR8][R28.64] ;  /* 0x000000081c1a3981 */ /* 0x0002e8000c1e9500 */
[----:B------:R-:W4:Y:S01]  /*03e0*/  @!P2 LDC.64 R20, c[0x0][0x388] ;  /* 0x0000e200ff14ab82 */ /* 0x000f220000000a00 */
[----:B-1----:R-:W-:Y:S01]  /*03f0*/  @!P0 PRMT R28, RZ, 0x7610, R28 ;  /* 0x00007610ff1c8816 */ /* 0x002fe2000000001c */
[----:B0-----:R-:W-:-:S05]  /*0400*/  @P0 IMAD.WIDE R18, R23, 0x2, R18 ;  /* 0x0000000217120825 */ /* 0x001fca00078e0212 */
[----:B------:R-:W5:Y:S01]  /*0410*/  @P0 LDG.E.U16.CONSTANT R28, desc[UR8][R18.64] ;  /* 0x00000008121c0981 */ /* 0x000f62000c1e9500 */
[----:B----4-:R-:W-:-:S06]  /*0420*/  @!P2 IMAD.WIDE R20, R4, 0x2, R20 ;  /* 0x000000020414a825 */ /* 0x010fcc00078e0214 */
[----:B------:R-:W4:Y:S01]  /*0430*/  @!P2 LDG.E.U16.CONSTANT R20, desc[UR8][R20.64] ;  /* 0x000000081414a981 */ /* 0x000f22000c1e9500 */
[C---:B------:R-:W-:Y:S01]  /*0440*/  ISETP.GE.U32.AND P0, PT, R25.reuse, 0x80, PT ;  /* 0x000000801900780c */ /* 0x040fe20003f06070 */
[----:B------:R-:W-:Y:S02]  /*0450*/  VIADD R25, R25, 0x80 ;  /* 0x0000008019197836 */ /* 0x000fe40000000000 */
[C---:B------:R-:W-:Y:S02]  /*0460*/  IMAD R4, R24.reuse, 0x8, R4 ;  /* 0x0000000818047824 */ /* 0x040fe400078e0204 */
[C---:B------:R-:W-:Y:S02]  /*0470*/  IMAD R7, R24.reuse, 0x8, R7 ;  /* 0x0000000818077824 */ /* 0x040fe400078e0207 */
[C---:B------:R-:W-:Y:S02]  /*0480*/  IMAD R17, R24.reuse, 0x8, R17 ;  /* 0x0000000818117824 */ /* 0x040fe400078e0211 */
[----:B------:R-:W-:-:S02]  /*0490*/  IMAD R23, R24, 0x8, R23 ;  /* 0x0000000818177824 */ /* 0x000fc400078e0217 */
[----:B------:R-:W-:Y:S02]  /*04a0*/  VIADD R22, R22, 0x8 ;  /* 0x0000000816167836 */ /* 0x000fe40000000000 */
[----:B------:R-:W-:Y:S02]  /*04b0*/  VIADD R2, R2, 0x8 ;  /* 0x0000000802027836 */ /* 0x000fe40000000000 */
[----:B------:R-:W-:Y:S02]  /*04c0*/  VIADD R6, R6, 0x8 ;  /* 0x0000000806067836 */ /* 0x000fe40000000000 */
[----:B------:R-:W-:Y:S01]  /*04d0*/  VIADD R16, R16, 0x8 ;  /* 0x0000000810107836 */ /* 0x000fe20000000000 */
[----:B--2---:R-:W-:Y:S04]  /*04e0*/  STS.U16 [R5+-0x80], R27 ;  /* 0xffff801b05007388 */ /* 0x004fe80000000400 */
[----:B---3--:R-:W-:Y:S04]  /*04f0*/  STS.U16 [R5+-0x40], R26 ;  /* 0xffffc01a05007388 */ /* 0x008fe80000000400 */
[----:B-----5:R-:W-:Y:S01]  /*0500*/  STS.U16 [R5], R28 ;  /* 0x0000001c05007388 */ /* 0x020fe20000000400 */
[----:B------:R-:W-:-:S05]  /*0510*/  @P2 PRMT R20, RZ, 0x7610, R20 ;  /* 0x00007610ff142816 */ /* 0x000fca0000000014 */
[----:B----4-:R0:W-:Y:S02]  /*0520*/  STS.U16 [R5+-0xc0], R20 ;  /* 0xffff401405007388 */ /* 0x0101e40000000400 */
[----:B0-----:R-:W-:Y:S01]  /*0530*/  VIADD R5, R5, 0x100 ;  /* 0x0000010005057836 */ /* 0x001fe20000000000 */
[----:B------:R-:W-:Y:S06]  /*0540*/  @!P0 BRA `(.L_x_51) ;  /* 0xfffffffc00688947 */ /* 0x000fec000383ffff */
[----:B------:R-:W-:Y:S05]  /*0550*/  BSYNC.RECONVERGENT B1 ;  /* 0x0000000000017941 */ /* 0x000fea0003800200 */
.L_x_50:
[----:B------:R-:W-:Y:S05]  /*0560*/  BRA `(.L_x_49) ;  /* 0x0000000000c47947 */ /* 0x000fea0003800000 */
.L_x_48:
[----:B------:R-:W0:Y:S01]  /*0570*/  S2R R7, SR_TID.X ;  /* 0x0000000000077919 */ /* 0x000e220000002100 */
[----:B------:R-:W1:Y:S01]  /*0580*/  LDCU UR6, c[0x0][0x3a0] ;  /* 0x00007400ff0677ac */ /* 0x000e620008000800 */
[C---:B0-----:R-:W-:Y:S02]  /*0590*/  LOP3.LUT R6, R7.reuse, 0xf, RZ, 0xc0, !PT ;  /* 0x0000000f07067812 */ /* 0x041fe400078ec0ff */
[----:B------:R-:W-:-:S03]  /*05a0*/  LOP3.LUT R7, R7, 0x1f, RZ, 0xc0, !PT ;  /* 0x0000001f07077812 */ /* 0x000fc600078ec0ff */
[----:B------:R-:W-:-:S05]  /*05b0*/  VIADD R6, R6, UR4 ;  /* 0x0000000406067c36 */ /* 0x000fca0008000000 */
[----:B-1----:R-:W-:-:S13]  /*05c0*/  ISETP.GE.AND P1, PT, R6, UR6, PT ;  /* 0x0000000606007c0c */ /* 0x002fda000bf26270 */
.L_x_52:
[C---:B------:R-:W-:Y:S01]  /*05d0*/  VIADD R2, R7.reuse, 0x20 ;  /* 0x0000002007027836 */ /* 0x040fe20000000000 */
[C---:B------:R-:W-:Y:S01]  /*05e0*/  LEA.HI R23, R7.reuse, UR5, RZ, 0x1c ;  /* 0x0000000507177c11 */ /* 0x040fe2000f8fe0ff */
[C---:B------:R-:W-:Y:S01]  /*05f0*/  VIADD R3, R7.reuse, 0x40 ;  /* 0x0000004007037836 */ /* 0x040fe20000000000 */
[----:B------:R-:W-:Y:S01]  /*0600*/  ISETP.GE.AND P0, PT, R6, UR13, PT ;  /* 0x0000000d06007c0c */ /* 0x000fe2000bf06270 */
[----:B0-----:R-:W-:Y:S01]  /*0610*/  VIADD R21, R7, 0x60 ;  /* 0x0000006007157836 */ /* 0x001fe20000000000 */
[----:B------:R-:W-:Y:S02]  /*0620*/  ISETP.GE.OR P2, PT, R23, UR11, P1 ;  /* 0x0000000b17007c0c */ /* 0x000fe40008f46670 */
[----:B------:R-:W-:Y:S02]  /*0630*/  LEA.HI R25, R2, UR5, RZ, 0x1c ;  /* 0x0000000502197c11 */ /* 0x000fe4000f8fe0ff */
[----:B------:R-:W-:Y:S02]  /*0640*/  LEA.HI R27, R3, UR5, RZ, 0x1c ;  /* 0x00000005031b7c11 */ /* 0x000fe4000f8fe0ff */
[----:B------:R-:W-:-:S02]  /*0650*/  LEA.HI R21, R21, UR5, RZ, 0x1c ;  /* 0x0000000515157c11 */ /* 0x000fc4000f8fe0ff */
[----:B------:R-:W-:Y:S02]  /*0660*/  ISETP.LT.AND P3, PT, R25, UR11, !P0 ;  /* 0x0000000b19007c0c */ /* 0x000fe4000c761270 */
[----:B------:R-:W-:Y:S02]  /*0670*/  ISETP.LT.AND P4, PT, R27, UR11, !P0 ;  /* 0x0000000b1b007c0c */ /* 0x000fe4000c781270 */
[----:B------:R-:W-:Y:S01]  /*0680*/  ISETP.LT.AND P0, PT, R21, UR11, !P0 ;  /* 0x0000000b15007c0c */ /* 0x000fe2000c701270 */
[----:B------:R-:W0:Y:S01]  /*0690*/  @!P2 LDC.64 R18, c[0x0][0x380] ;  /* 0x0000e000ff12ab82 */ /* 0x000e220000000a00 */
[----:B------:R-:W-:-:S07]  /*06a0*/  @!P2 IMAD R23, R23, UR13, R6 ;  /* 0x0000000d1717ac24 */ /* 0x000fce000f8e0206 */
[----:B------:R-:W1:Y:S01]  /*06b0*/  @P3 LDC.64 R16, c[0x0][0x380] ;  /* 0x0000e000ff103b82 */ /* 0x000e620000000a00 */
[--C-:B------:R-:W-:Y:S02]  /*06c0*/  @P3 IMAD R25, R25, UR13, R6.reuse ;  /* 0x0000000d19193c24 */ /* 0x100fe4000f8e0206 */
[----:B------:R-:W-:-:S05]  /*06d0*/  @P4 IMAD R27, R27, UR13, R6 ;  /* 0x0000000d1b1b4c24 */ /* 0x000fca000f8e0206 */
[----:B------:R-:W2:Y:S08]  /*06e0*/  @P4 LDC.64 R4, c[0x0][0x380] ;  /* 0x0000e000ff044b82 */ /* 0x000eb00000000a00 */
[----:B------:R-:W3:Y:S01]  /*06f0*/  @P0 LDC.64 R2, c[0x0][0x380] ;  /* 0x0000e000ff020b82 */ /* 0x000ee20000000a00 */
[----:B0-----:R-:W-:Y:S01]  /*0700*/  @!P2 IMAD.WIDE.U32 R18, R23, 0x2, R18 ;  /* 0x000000021712a825 */ /* 0x001fe200078e0012 */
[----:B------:R-:W-:-:S03]  /*0710*/  @!P3 PRMT R20, RZ, 0x7610, R20 ;  /* 0x00007610ff14b816 */ /* 0x000fc60000000014 */
[----:B------:R-:W-:Y:S01]  /*0720*/  @P0 IMAD R23, R21, UR13, R6 ;  /* 0x0000000d15170c24 */ /* 0x000fe2000f8e0206 */
[----:B------:R-:W-:Y:S01]  /*0730*/  @!P4 PRMT R21, RZ, 0x7610, R21 ;  /* 0x00007610ff15c816 */ /* 0x000fe20000000015 */
[----:B------:R0:W4:Y:S01]  /*0740*/  @!P2 LDG.E.U16.CONSTANT R18, desc[UR8][R18.64] ;  /* 0x000000081212a981 */ /* 0x000122000c1e9500 */
[----:B------:R-:W-:Y:S01]  /*0750*/  @!P0 PRMT R22, RZ, 0x7610, R22 ;  /* 0x00007610ff168816 */ /* 0x000fe20000000016 */
[----:B-1----:R-:W-:-:S05]  /*0760*/  @P3 IMAD.WIDE.U32 R16, R25, 0x2, R16 ;  /* 0x0000000219103825 */ /* 0x002fca00078e0010 */
[----:B------:R-:W5:Y:S01]  /*0770*/  @P3 LDG.E.U16.CONSTANT R20, desc[UR8][R16.64] ;  /* 0x0000000810143981 */ /* 0x000f62000c1e9500 */
[----:B--2---:R-:W-:-:S05]  /*0780*/  @P4 IMAD.WIDE.U32 R4, R27, 0x2, R4 ;  /* 0x000000021b044825 */ /* 0x004fca00078e0004 */
[----:B------:R-:W2:Y:S01]  /*0790*/  @P4 LDG.E.U16.CONSTANT R21, desc[UR8][R4.64] ;  /* 0x0000000804154981 */ /* 0x000ea2000c1e9500 */
[----:B---3--:R-:W-:-:S05]  /*07a0*/  @P0 IMAD.WIDE.U32 R2, R23, 0x2, R2 ;  /* 0x0000000217020825 */ /* 0x008fca00078e0002 */
[----:B------:R-:W3:Y:S01]  /*07b0*/  @P0 LDG.E.U16.CONSTANT R22, desc[UR8][R2.64] ;  /* 0x0000000802160981 */ /* 0x000ee2000c1e9500 */
[----:B------:R-:W1:Y:S01]  /*07c0*/  S2UR UR7, SR_CgaCtaId ;  /* 0x00000000000779c3 */ /* 0x000e620000008800 */
[----:B------:R-:W-:Y:S01]  /*07d0*/  UMOV UR6, 0x400 ;  /* 0x0000040000067882 */ /* 0x000fe20000000000 */
[----:B------:R-:W-:Y:S01]  /*07e0*/  ISETP.GE.U32.AND P0, PT, R7, 0x80, PT ;  /* 0x000000800700780c */ /* 0x000fe20003f06070 */
[----:B-1----:R-:W-:-:S06]  /*07f0*/  ULEA UR6, UR7, UR6, 0x18 ;  /* 0x0000000607067291 */ /* 0x002fcc000f8ec0ff */
[C---:B0-----:R-:W-:Y:S01]  /*0800*/  LEA R19, R7.reuse, UR6, 0x1 ;  /* 0x0000000607137c11 */ /* 0x041fe2000f8e08ff */
[----:B------:R-:W-:Y:S01]  /*0810*/  VIADD R7, R7, 0x80 ;  /* 0x0000008007077836 */ /* 0x000fe20000000000 */
[----:B------:R-:W-:-:S05]  /*0820*/  @P2 PRMT R18, RZ, 0x7610, R18 ;  /* 0x00007610ff122816 */ /* 0x000fca0000000012 */
[----:B----4-:R0:W-:Y:S04]  /*0830*/  STS.U16 [R19], R18 ;  /* 0x0000001213007388 */ /* 0x0101e80000000400 */
[----:B-----5:R0:W-:Y:S04]  /*0840*/  STS.U16 [R19+0x40], R20 ;  /* 0x0000401413007388 */ /* 0x0201e80000000400 */
[----:B--2---:R0:W-:Y:S04]  /*0850*/  STS.U16 [R19+0x80], R21 ;  /* 0x0000801513007388 */ /* 0x0041e80000000400 */
[----:B---3--:R0:W-:Y:S01]  /*0860*/  STS.U16 [R19+0xc0], R22 ;  /* 0x0000c01613007388 */ /* 0x0081e20000000400 */
[----:B------:R-:W-:Y:S05]  /*0870*/  @!P0 BRA `(.L_x_52) ;  /* 0xfffffffc00548947 */ /* 0x000fea000383ffff */
.L_x_49:
[----:B------:R-:W-:Y:S05]  /*0880*/  BSYNC.RECONVERGENT B0 ;  /* 0x0000000000007941 */ /* 0x000fea0003800200 */
.L_x_47:
[----:B------:R-:W1:Y:S01]  /*0890*/  S2R R2, SR_TID.X ;  /* 0x0000000000027919 */ /* 0x000e620000002100 */
[----:B------:R-:W-:Y:S01]  /*08a0*/  BAR.SYNC.DEFER_BLOCKING 0x0 ;  /* 0x0000000000007b1d */ /* 0x000fe20000010000 */
[----:B-1----:R-:W-:-:S13]  /*08b0*/  ISETP.GE.U32.AND P0, PT, R2, 0x40, PT ;  /* 0x000000400200780c */ /* 0x002fda0003f06070 */
[----:B------:R-:W-:Y:S05]  /*08c0*/  @!P0 BRA `(.L_x_53) ;  /* 0x0000000000608947 */ /* 0x000fea0003800000 */
[----:B------:R-:W1:Y:S01]  /*08d0*/  S2R R4, SR_LANEID ;  /* 0x0000000000047919 */ /* 0x000e620000000000 */
[----:B------:R-:W-:Y:S01]  /*08e0*/  MOV R5, 0x400 ;  /* 0x0000040000057802 */ /* 0x000fe20000000f00 */
[----:B------:R-:W-:Y:S05]  /*08f0*/  WARPSYNC.ALL ;  /* 0x0000000000007948 */ /* 0x000fea0003800000 */
[----:B------:R-:W2:Y:S01]  /*0900*/  S2R R6, SR_CgaCtaId ;  /* 0x0000000000067919 */ /* 0x000ea20000008800 */
[----:B-1----:R-:W-:Y:S02]  /*0910*/  SHF.R.U32.HI R2, RZ, 0x3, R4 ;  /* 0x00000003ff027819 */ /* 0x002fe40000011604 */
[----:B------:R-:W-:-:S02]  /*0920*/  LOP3.LUT R3, R4, 0x7, RZ, 0xc0, !PT ;  /* 0x0000000704037812 */ /* 0x000fc400078ec0ff */
[----:B------:R-:W-:Y:S01]  /*0930*/  SHF.R.U32.HI R4, RZ, 0x4, R4 ;  /* 0x00000004ff047819 */ /* 0x000fe20000011604 */
[----:B------:R-:W-:Y:S01]  /*0940*/  IMAD.SHL.U32 R16, R2, 0x8, RZ ;  /* 0x0000000802107824 */ /* 0x000fe200078e00ff */
[----:B--2---:R-:W-:Y:S01]  /*0950*/  LEA R17, R6, R5, 0x18 ;  /* 0x0000000506117211 */ /* 0x004fe200078ec0ff */
[----:B------:R-:W-:Y:S02]  /*0960*/  IMAD.SHL.U32 R6, R2, 0x8, RZ ;  /* 0x0000000802067824 */ /* 0x000fe400078e00ff */
[----:B------:R-:W-:Y:S01]  /*0970*/  IMAD.SHL.U32 R2, R4, 0x8, RZ ;  /* 0x0000000804027824 */ /* 0x000fe200078e00ff */
[--C-:B------:R-:W-:Y:S01]  /*0980*/  LOP3.LUT R5, R16, 0x8, R3.reuse, 0xe2, !PT ;  /* 0x0000000810057812 */ /* 0x100fe200078ee203 */
[----:B------:R-:W-:Y:S01]  /*0990*/  IMAD R7, R4, 0x8, R3 ;  /* 0x0000000804077824 */ /* 0x000fe200078e0203 */
[----:B------:R-:W-:Y:S01]  /*09a0*/  LOP3.LUT R4, R6, 0x8, RZ, 0xe2, !PT ;  /* 0x0000000806047812 */ /* 0x000fe200078ee2ff */
[----:B------:R-:W-:Y:S02]  /*09b0*/  VIADD R3, R17, 0x200 ;  /* 0x0000020011037836 */ /* 0x000fe40000000000 */
[----:B------:R-:W-:-:S02]  /*09c0*/  IMAD R2, R5, 0x10, R2 ;  /* 0x0000001005027824 */ /* 0x000fc400078e0202 */
[----:B------:R-:W-:Y:S02]  /*09d0*/  IMAD R4, R7, 0x10, R4 ;  /* 0x0000001007047824 */ /* 0x000fe400078e0204 */
[----:B------:R-:W-:Y:S02]  /*09e0*/  IMAD.U32 R2, R2, 0x2, R17 ;  /* 0x0000000202027824 */ /* 0x000fe400078e0011 */
[----:B------:R-:W-:-:S03]  /*09f0*/  IMAD.U32 R3, R4, 0x2, R3 ;  /* 0x0000000204037824 */ /* 0x000fc600078e0003 */
[----:B------:R-:W-:Y:S04]  /*0a00*/  LDSM.16.M88.4 R4, [R2] ;  /* 0x000000000204783b */ /* 0x000fe80000000200 */
[----:B0-----:R-:W0:Y:S02]  /*0a10*/  LDSM.16.M88.4 R16, [R3] ;  /* 0x000000000310783b */ /* 0x001e240000000200 */
[C---:B0-----:R-:W-:Y:S08]  /*0a20*/  HMMA.16816.F32 R8, R4.reuse, R16, R8 ;  /* 0x000000100408723c */ /* 0x041ff00000001808 */
[----:B------:R-:W-:-:S15]  /*0a30*/  HMMA.16816.F32 R12, R4, R18, R12 ;  /* 0x00000012040c723c */ /* 0x000fde000000180c */
[----:B------:R-:W-:-:S05]  /*0a40*/  NOP ;  /* 0x0000000000007918 */ /* 0x000fca0000000000 */
.L_x_53:
[----:B------:R-:W-:Y:S05]  /*0a50*/  WARPSYNC.ALL ;  /* 0x0000000000007948 */ /* 0x000fea0003800000 */
[----:B------:R-:W1:Y:S01]  /*0a60*/  LDCU UR6, c[0x0][0x3a0] ;  /* 0x00007400ff0677ac */ /* 0x000e620008000800 */
[----:B------:R-:W-:-:S04]  /*0a70*/  UIADD3 UR4, UPT, UPT, UR4, 0x10, URZ ;  /* 0x0000001004047890 */ /* 0x000fc8000fffe0ff */
[----:B-1----:R-:W-:Y:S01]  /*0a80*/  UISETP.GE.AND UP0, UPT, UR4, UR6, UPT ;  /* 0x000000060400728c */ /* 0x002fe2000bf06270 */
[----:B------:R-:W-:Y:S08]  /*0a90*/  BAR.SYNC.DEFER_BLOCKING 0x0 ;  /* 0x0000000000007b1d */ /* 0x000ff00000010000 */
[----:B------:R-:W-:Y:S05]  /*0aa0*/  BRA.U !UP0, `(.L_x_54) ;  /* 0xfffffff508907547 */ /* 0x000fea000b83ffff */
.L_x_46:
[----:B------:R-:W1:Y:S01]  /*0ab0*/  S2R R2, SR_TID.X ;  /* 0x0000000000027919 */ /* 0x000e620000002100 */
[----:B------:R-:W2:Y:S02]  /*0ac0*/  LDC.64 R16, c[0x0][0x398] ;  /* 0x0000e600ff107b82 */ /* 0x000ea40000000a00 */
[----:B--2---:R-:W-:-:S04]  /*0ad0*/  ISETP.GE.AND P0, PT, R0, R17, PT ;  /* 0x000000110000720c */ /* 0x004fc80003f06270 */
[----:B------:R-:W-:-:S04]  /*0ae0*/  ISETP.LE.OR P0, PT, R16, UR5, P0 ;  /* 0x0000000510007c0c */ /* 0x000fc80008703670 */
[----:B-1----:R-:W-:-:S13]  /*0af0*/  ISETP.LT.U32.OR P0, PT, R2, 0x40, P0 ;  /* 0x000000400200780c */ /* 0x002fda0000701470 */
[----:B------:R-:W-:Y:S05]  /*0b00*/  @P0 EXIT ;  /* 0x000000000000094d */ /* 0x000fea0003800000 */
[----:B------:R-:W1:Y:S01]  /*0b10*/  S2R R7, SR_LANEID ;  /* 0x0000000000077919 */ /* 0x000e620000000000 */
[----:B------:R-:W2:Y:S01]  /*0b20*/  LDC.64 R2, c[0x0][0x390] ;  /* 0x0000e400ff027b82 */ /* 0x000ea20000000a00 */
[----:B------:R-:W-:Y:S01]  /*0b30*/  IMAD R5, R17, UR5, R0 ;  /* 0x0000000511057c24 */ /* 0x000fe2000f8e0200 */
[----:B------:R-:W-:-:S03]  /*0b40*/  SHF.R.U32.HI R17, RZ, 0x1, R17 ;  /* 0x00000001ff117819 */ /* 0x000fc60000011611 */
[----:B--2---:R-:W-:-:S04]  /*0b50*/  IMAD.WIDE R2, R5, 0x4, R2 ;  /* 0x0000000405027825 */ /* 0x004fc800078e0202 */
[----:B------:R-:W-:Y:S01]  /*0b60*/  IMAD.MOV.U32 R5, RZ, RZ, RZ ;  /* 0x000000ffff057224 */ /* 0x000fe200078e00ff */
[----:B-1----:R-:W-:Y:S02]  /*0b70*/  LOP3.LUT R4, R7, 0x3, RZ, 0xc0, !PT ;  /* 0x0000000307047812 */ /* 0x002fe400078ec0ff */
[----:B------:R-:W-:-:S05]  /*0b80*/  SHF.R.U32.HI R7, RZ, 0x2, R7 ;  /* 0x00000002ff077819 */ /* 0x000fca0000011607 */
[----:B------:R-:W-:-:S03]  /*0b90*/  IMAD.WIDE.U32 R4, R7, R17, R4 ;  /* 0x0000001107047225 */ /* 0x000fc600078e0004 */
[----:B------:R-:W-:-:S04]  /*0ba0*/  LEA R2, P0, R4, R2, 0x3 ;  /* 0x0000000204027211 */ /* 0x000fc800078018ff */
[----:B------:R-:W-:-:S03]  /*0bb0*/  LEA.HI.X R3, R4, R3, R5, 0x3, P0 ;  /* 0x0000000304037211 */ /* 0x000fc600000f1c05 */
[----:B------:R-:W-:Y:S02]  /*0bc0*/  IMAD.WIDE.U32 R4, R17, 0x40, R2 ;  /* 0x0000004011047825 */ /* 0x000fe400078e0002 */
[----:B------:R-:W-:Y:S04]  /*0bd0*/  STG.E.64 desc[UR8][R2.64], R8 ;  /* 0x0000000802007986 */ /* 0x000fe8000c101b08 */
[----:B------:R-:W-:Y:S04]  /*0be0*/  STG.E.64 desc[UR8][R4.64], R10 ;  /* 0x0000000a04007986 */ /* 0x000fe8000c101b08 */
[----:B------:R-:W-:Y:S04]  /*0bf0*/  STG.E.64 desc[UR8][R2.64+0x20], R12 ;  /* 0x0000200c02007986 */ /* 0x000fe8000c101b08 */
[----:B------:R-:W-:Y:S01]  /*0c00*/  STG.E.64 desc[UR8][R4.64+0x20], R14 ;  /* 0x0000200e04007986 */ /* 0x000fe2000c101b08 */
[----:B------:R-:W-:Y:S05]  /*0c10*/  EXIT ;  /* 0x000000000000794d */ /* 0x000fea0003800000 */
.L_x_55:
        /* <DEDUP_REMOVED lines=14> */
.L_x_57:


//--------------------- .nv.shared._Z25w4a16f_tensor_gemv_kernelPK6__halfPKiPS_S1_iii --------------------------
	.section	.nv.shared._Z25w4a16f_tensor_gemv_kernelPK6__halfPKiPS_S1_iii,"aw",@nobits
	.sectionflags	@""
	.align	16
	.zero		1024


//--------------------- .nv.shared.reserved.0     --------------------------
	.section	.nv.shared.reserved.0,"aw",@nobits
	.weak		__nv_reservedSMEM_offset_0_alias
	.size		__nv_reservedSMEM_offset_0_alias, 0, 64
	.other		__nv_reservedSMEM_offset_0_alias,@"STO_CUDA_RESERVED_SHARED STV_DEFAULT"
__nv_reservedSMEM_offset_0_alias:
	.zero		0
	.zero		64


//--------------------- .nv.shared._Z28simple_async_mma_gemm_kernelPK6__halfS1_Pfiii --------------------------
	.section	.nv.shared._Z28simple_async_mma_gemm_kernelPK6__halfS1_Pfiii,"aw",@nobits
	.sectionflags	@""
	.align	16
	.zero		1024


//--------------------- .nv.constant0._Z25w4a16f_tensor_gemv_kernelPK6__halfPKiPS_S1_iii --------------------------
	.section	.nv.constant0._Z25w4a16f_tensor_gemv_kernelPK6__halfPKiPS_S1_iii,"a",@progbits
	.sectionflags	@""
	.align	4
.nv.constant0._Z25w4a16f_tensor_gemv_kernelPK6__halfPKiPS_S1_iii:
	.zero		940


//--------------------- .nv.constant0._Z28simple_async_mma_gemm_kernelPK6__halfS1_Pfiii --------------------------
	.section	.nv.constant0._Z28simple_async_mma_gemm_kernelPK6__halfS1_Pfiii,"a",@progbits
	.sectionflags	@""
	.align	4
.nv.constant0._Z28simple_async_mma_gemm_kernelPK6__halfS1_Pfiii:
	.zero		932


//--------------------- SYMBOLS --------------------------

	.type		.nv.reservedSmem.offset0,@object
	.size		.nv.reservedSmem.offset0,0x4
	.type		.nv.reservedSmem.cap,@object
	.size		.nv.reservedSmem.cap,0x4
